//
// Generated by NVIDIA NVVM Compiler
//
// Compiler Build ID: CL-36424714
// Cuda compilation tools, release 13.0, V13.0.88
// Based on NVVM 20.0.0
//

.version 9.0
.target sm_100
.address_size 64

	// .globl	_Z4initPiij
.global .align 4 .b8 precalc_xorwow_matrix[102400];
.global .align 4 .b8 precalc_xorwow_offset_matrix[102400];
.global .align 4 .b8 mrg32k3aM1[2304];
.global .align 4 .b8 mrg32k3aM2[2304];
.global .align 4 .b8 mrg32k3aM1SubSeq[2016];
.global .align 4 .b8 mrg32k3aM2SubSeq[2016];
.global .align 4 .b8 mrg32k3aM1Seq[2304];
.global .align 4 .b8 mrg32k3aM2Seq[2304];
.const .align 8 .b8 __cr_lgamma_table[72];
// _ZZ7calcSumPiS_iE3mem has been demoted

.visible .entry _Z4initPiij(
	.param .u64 .ptr .align 1 _Z4initPiij_param_0,
	.param .u32 _Z4initPiij_param_1,
	.param .u32 _Z4initPiij_param_2
)
{
	.local .align 8 .b8 	__local_depot0[48];
	.reg .b64 	%SP;
	.reg .b64 	%SPL;
	.reg .pred 	%p<64>;
	.reg .b32 	%r<1199>;
	.reg .b64 	%rd<27>;

	mov.u64 	%SPL, __local_depot0;
	ld.param.u64 	%rd10, [_Z4initPiij_param_0];
	ld.param.u32 	%r542, [_Z4initPiij_param_1];
	ld.param.u32 	%r541, [_Z4initPiij_param_2];
	mov.u32 	%r543, %ctaid.x;
	mov.u32 	%r544, %ntid.x;
	mov.u32 	%r545, %tid.x;
	mad.lo.s32 	%r1, %r543, %r544, %r545;
	setp.ge.s32 	%p1, %r1, %r542;
	@%p1 bra 	$L__BB0_117;
	add.u64 	%rd1, %SPL, 0;
	cvt.s64.s32 	%rd2, %r1;
	xor.b32  	%r546, %r541, -1429050551;
	mul.lo.s32 	%r2, %r546, 1099087573;
	add.s32 	%r547, %r2, -638133224;
	add.s32 	%r935, %r2, 123456789;
	st.local.v2.u32 	[%rd1], {%r547, %r935};
	xor.b32  	%r548, %r2, 362436069;
	mov.b32 	%r549, -123459836;
	st.local.v2.u32 	[%rd1+8], {%r548, %r549};
	add.s32 	%r931, %r2, 5783321;
	mov.b32 	%r550, -589760388;
	st.local.v2.u32 	[%rd1+16], {%r550, %r931};
	setp.eq.s32 	%p2, %r1, 0;
	@%p2 bra 	$L__BB0_116;
	mov.b32 	%r918, 0;
	mov.u64 	%rd13, precalc_xorwow_matrix;
	mov.u64 	%rd26, %rd2;
$L__BB0_3:
	mov.u64 	%rd3, %rd26;
	and.b64  	%rd4, %rd3, 3;
	setp.eq.s64 	%p3, %rd4, 0;
	@%p3 bra 	$L__BB0_115;
	mul.wide.u32 	%rd12, %r918, 3200;
	add.s64 	%rd5, %rd13, %rd12;
	mov.b32 	%r931, 0;
	mov.u32 	%r932, %r931;
	mov.u32 	%r933, %r931;
	mov.u32 	%r934, %r931;
	mov.u32 	%r935, %r931;
	mov.u32 	%r924, %r931;
$L__BB0_5:
	mul.wide.u32 	%rd14, %r924, 4;
	add.s64 	%rd15, %rd1, %rd14;
	ld.local.u32 	%r14, [%rd15+4];
	shl.b32 	%r15, %r924, 5;
	mov.b32 	%r930, 0;
$L__BB0_6:
	.pragma "nounroll";
	shr.u32 	%r554, %r14, %r930;
	and.b32  	%r555, %r554, 1;
	setp.eq.b32 	%p4, %r555, 1;
	not.pred 	%p5, %p4;
	add.s32 	%r556, %r15, %r930;
	mul.lo.s32 	%r557, %r556, 5;
	mul.wide.u32 	%rd16, %r557, 4;
	add.s64 	%rd6, %rd5, %rd16;
	@%p5 bra 	$L__BB0_8;
	ld.global.u32 	%r558, [%rd6];
	xor.b32  	%r935, %r935, %r558;
	ld.global.u32 	%r559, [%rd6+4];
	xor.b32  	%r934, %r934, %r559;
	ld.global.u32 	%r560, [%rd6+8];
	xor.b32  	%r933, %r933, %r560;
	ld.global.u32 	%r561, [%rd6+12];
	xor.b32  	%r932, %r932, %r561;
	ld.global.u32 	%r562, [%rd6+16];
	xor.b32  	%r931, %r931, %r562;
$L__BB0_8:
	and.b32  	%r564, %r554, 2;
	setp.eq.s32 	%p6, %r564, 0;
	@%p6 bra 	$L__BB0_10;
	ld.global.u32 	%r565, [%rd6+20];
	xor.b32  	%r935, %r935, %r565;
	ld.global.u32 	%r566, [%rd6+24];
	xor.b32  	%r934, %r934, %r566;
	ld.global.u32 	%r567, [%rd6+28];
	xor.b32  	%r933, %r933, %r567;
	ld.global.u32 	%r568, [%rd6+32];
	xor.b32  	%r932, %r932, %r568;
	ld.global.u32 	%r569, [%rd6+36];
	xor.b32  	%r931, %r931, %r569;
$L__BB0_10:
	and.b32  	%r571, %r554, 4;
	setp.eq.s32 	%p7, %r571, 0;
	@%p7 bra 	$L__BB0_12;
	ld.global.u32 	%r572, [%rd6+40];
	xor.b32  	%r935, %r935, %r572;
	ld.global.u32 	%r573, [%rd6+44];
	xor.b32  	%r934, %r934, %r573;
	ld.global.u32 	%r574, [%rd6+48];
	xor.b32  	%r933, %r933, %r574;
	ld.global.u32 	%r575, [%rd6+52];
	xor.b32  	%r932, %r932, %r575;
	ld.global.u32 	%r576, [%rd6+56];
	xor.b32  	%r931, %r931, %r576;
$L__BB0_12:
	and.b32  	%r578, %r554, 8;
	setp.eq.s32 	%p8, %r578, 0;
	@%p8 bra 	$L__BB0_14;
	ld.global.u32 	%r579, [%rd6+60];
	xor.b32  	%r935, %r935, %r579;
	ld.global.u32 	%r580, [%rd6+64];
	xor.b32  	%r934, %r934, %r580;
	ld.global.u32 	%r581, [%rd6+68];
	xor.b32  	%r933, %r933, %r581;
	ld.global.u32 	%r582, [%rd6+72];
	xor.b32  	%r932, %r932, %r582;
	ld.global.u32 	%r583, [%rd6+76];
	xor.b32  	%r931, %r931, %r583;
$L__BB0_14:
	and.b32  	%r585, %r554, 16;
	setp.eq.s32 	%p9, %r585, 0;
	@%p9 bra 	$L__BB0_16;
	ld.global.u32 	%r586, [%rd6+80];
	xor.b32  	%r935, %r935, %r586;
	ld.global.u32 	%r587, [%rd6+84];
	xor.b32  	%r934, %r934, %r587;
	ld.global.u32 	%r588, [%rd6+88];
	xor.b32  	%r933, %r933, %r588;
	ld.global.u32 	%r589, [%rd6+92];
	xor.b32  	%r932, %r932, %r589;
	ld.global.u32 	%r590, [%rd6+96];
	xor.b32  	%r931, %r931, %r590;
$L__BB0_16:
	and.b32  	%r592, %r554, 32;
	setp.eq.s32 	%p10, %r592, 0;
	@%p10 bra 	$L__BB0_18;
	ld.global.u32 	%r593, [%rd6+100];
	xor.b32  	%r935, %r935, %r593;
	ld.global.u32 	%r594, [%rd6+104];
	xor.b32  	%r934, %r934, %r594;
	ld.global.u32 	%r595, [%rd6+108];
	xor.b32  	%r933, %r933, %r595;
	ld.global.u32 	%r596, [%rd6+112];
	xor.b32  	%r932, %r932, %r596;
	ld.global.u32 	%r597, [%rd6+116];
	xor.b32  	%r931, %r931, %r597;
$L__BB0_18:
	and.b32  	%r599, %r554, 64;
	setp.eq.s32 	%p11, %r599, 0;
	@%p11 bra 	$L__BB0_20;
	ld.global.u32 	%r600, [%rd6+120];
	xor.b32  	%r935, %r935, %r600;
	ld.global.u32 	%r601, [%rd6+124];
	xor.b32  	%r934, %r934, %r601;
	ld.global.u32 	%r602, [%rd6+128];
	xor.b32  	%r933, %r933, %r602;
	ld.global.u32 	%r603, [%rd6+132];
	xor.b32  	%r932, %r932, %r603;
	ld.global.u32 	%r604, [%rd6+136];
	xor.b32  	%r931, %r931, %r604;
$L__BB0_20:
	and.b32  	%r606, %r554, 128;
	setp.eq.s32 	%p12, %r606, 0;
	@%p12 bra 	$L__BB0_22;
	ld.global.u32 	%r607, [%rd6+140];
	xor.b32  	%r935, %r935, %r607;
	ld.global.u32 	%r608, [%rd6+144];
	xor.b32  	%r934, %r934, %r608;
	ld.global.u32 	%r609, [%rd6+148];
	xor.b32  	%r933, %r933, %r609;
	ld.global.u32 	%r610, [%rd6+152];
	xor.b32  	%r932, %r932, %r610;
	ld.global.u32 	%r611, [%rd6+156];
	xor.b32  	%r931, %r931, %r611;
$L__BB0_22:
	and.b32  	%r613, %r554, 256;
	setp.eq.s32 	%p13, %r613, 0;
	@%p13 bra 	$L__BB0_24;
	ld.global.u32 	%r614, [%rd6+160];
	xor.b32  	%r935, %r935, %r614;
	ld.global.u32 	%r615, [%rd6+164];
	xor.b32  	%r934, %r934, %r615;
	ld.global.u32 	%r616, [%rd6+168];
	xor.b32  	%r933, %r933, %r616;
	ld.global.u32 	%r617, [%rd6+172];
	xor.b32  	%r932, %r932, %r617;
	ld.global.u32 	%r618, [%rd6+176];
	xor.b32  	%r931, %r931, %r618;
$L__BB0_24:
	and.b32  	%r620, %r554, 512;
	setp.eq.s32 	%p14, %r620, 0;
	@%p14 bra 	$L__BB0_26;
	ld.global.u32 	%r621, [%rd6+180];
	xor.b32  	%r935, %r935, %r621;
	ld.global.u32 	%r622, [%rd6+184];
	xor.b32  	%r934, %r934, %r622;
	ld.global.u32 	%r623, [%rd6+188];
	xor.b32  	%r933, %r933, %r623;
	ld.global.u32 	%r624, [%rd6+192];
	xor.b32  	%r932, %r932, %r624;
	ld.global.u32 	%r625, [%rd6+196];
	xor.b32  	%r931, %r931, %r625;
$L__BB0_26:
	and.b32  	%r627, %r554, 1024;
	setp.eq.s32 	%p15, %r627, 0;
	@%p15 bra 	$L__BB0_28;
	ld.global.u32 	%r628, [%rd6+200];
	xor.b32  	%r935, %r935, %r628;
	ld.global.u32 	%r629, [%rd6+204];
	xor.b32  	%r934, %r934, %r629;
	ld.global.u32 	%r630, [%rd6+208];
	xor.b32  	%r933, %r933, %r630;
	ld.global.u32 	%r631, [%rd6+212];
	xor.b32  	%r932, %r932, %r631;
	ld.global.u32 	%r632, [%rd6+216];
	xor.b32  	%r931, %r931, %r632;
$L__BB0_28:
	and.b32  	%r634, %r554, 2048;
	setp.eq.s32 	%p16, %r634, 0;
	@%p16 bra 	$L__BB0_30;
	ld.global.u32 	%r635, [%rd6+220];
	xor.b32  	%r935, %r935, %r635;
	ld.global.u32 	%r636, [%rd6+224];
	xor.b32  	%r934, %r934, %r636;
	ld.global.u32 	%r637, [%rd6+228];
	xor.b32  	%r933, %r933, %r637;
	ld.global.u32 	%r638, [%rd6+232];
	xor.b32  	%r932, %r932, %r638;
	ld.global.u32 	%r639, [%rd6+236];
	xor.b32  	%r931, %r931, %r639;
$L__BB0_30:
	and.b32  	%r641, %r554, 4096;
	setp.eq.s32 	%p17, %r641, 0;
	@%p17 bra 	$L__BB0_32;
	ld.global.u32 	%r642, [%rd6+240];
	xor.b32  	%r935, %r935, %r642;
	ld.global.u32 	%r643, [%rd6+244];
	xor.b32  	%r934, %r934, %r643;
	ld.global.u32 	%r644, [%rd6+248];
	xor.b32  	%r933, %r933, %r644;
	ld.global.u32 	%r645, [%rd6+252];
	xor.b32  	%r932, %r932, %r645;
	ld.global.u32 	%r646, [%rd6+256];
	xor.b32  	%r931, %r931, %r646;
$L__BB0_32:
	and.b32  	%r648, %r554, 8192;
	setp.eq.s32 	%p18, %r648, 0;
	@%p18 bra 	$L__BB0_34;
	ld.global.u32 	%r649, [%rd6+260];
	xor.b32  	%r935, %r935, %r649;
	ld.global.u32 	%r650, [%rd6+264];
	xor.b32  	%r934, %r934, %r650;
	ld.global.u32 	%r651, [%rd6+268];
	xor.b32  	%r933, %r933, %r651;
	ld.global.u32 	%r652, [%rd6+272];
	xor.b32  	%r932, %r932, %r652;
	ld.global.u32 	%r653, [%rd6+276];
	xor.b32  	%r931, %r931, %r653;
$L__BB0_34:
	and.b32  	%r655, %r554, 16384;
	setp.eq.s32 	%p19, %r655, 0;
	@%p19 bra 	$L__BB0_36;
	ld.global.u32 	%r656, [%rd6+280];
	xor.b32  	%r935, %r935, %r656;
	ld.global.u32 	%r657, [%rd6+284];
	xor.b32  	%r934, %r934, %r657;
	ld.global.u32 	%r658, [%rd6+288];
	xor.b32  	%r933, %r933, %r658;
	ld.global.u32 	%r659, [%rd6+292];
	xor.b32  	%r932, %r932, %r659;
	ld.global.u32 	%r660, [%rd6+296];
	xor.b32  	%r931, %r931, %r660;
$L__BB0_36:
	and.b32  	%r662, %r554, 32768;
	setp.eq.s32 	%p20, %r662, 0;
	@%p20 bra 	$L__BB0_38;
	ld.global.u32 	%r663, [%rd6+300];
	xor.b32  	%r935, %r935, %r663;
	ld.global.u32 	%r664, [%rd6+304];
	xor.b32  	%r934, %r934, %r664;
	ld.global.u32 	%r665, [%rd6+308];
	xor.b32  	%r933, %r933, %r665;
	ld.global.u32 	%r666, [%rd6+312];
	xor.b32  	%r932, %r932, %r666;
	ld.global.u32 	%r667, [%rd6+316];
	xor.b32  	%r931, %r931, %r667;
$L__BB0_38:
	add.s32 	%r930, %r930, 16;
	setp.ne.s32 	%p21, %r930, 32;
	@%p21 bra 	$L__BB0_6;
	mad.lo.s32 	%r668, %r924, -31, %r15;
	add.s32 	%r924, %r668, 1;
	setp.ne.s32 	%p22, %r924, 5;
	@%p22 bra 	$L__BB0_5;
	st.local.u32 	[%rd1+4], %r935;
	st.local.v2.u32 	[%rd1+8], {%r934, %r933};
	st.local.v2.u32 	[%rd1+16], {%r932, %r931};
	setp.eq.s64 	%p23, %rd4, 1;
	@%p23 bra 	$L__BB0_115;
	mov.b32 	%r931, 0;
	mov.u32 	%r1024, %r931;
	mov.u32 	%r1025, %r931;
	mov.u32 	%r1026, %r931;
	mov.u32 	%r935, %r931;
	mov.u32 	%r1016, %r931;
$L__BB0_42:
	mul.wide.u32 	%rd17, %r1016, 4;
	add.s64 	%rd18, %rd1, %rd17;
	ld.local.u32 	%r190, [%rd18+4];
	shl.b32 	%r191, %r1016, 5;
	mov.b32 	%r1022, 0;
$L__BB0_43:
	.pragma "nounroll";
	shr.u32 	%r671, %r190, %r1022;
	and.b32  	%r672, %r671, 1;
	setp.eq.b32 	%p24, %r672, 1;
	not.pred 	%p25, %p24;
	add.s32 	%r673, %r191, %r1022;
	mul.lo.s32 	%r674, %r673, 5;
	mul.wide.u32 	%rd19, %r674, 4;
	add.s64 	%rd7, %rd5, %rd19;
	@%p25 bra 	$L__BB0_45;
	ld.global.u32 	%r675, [%rd7];
	xor.b32  	%r935, %r935, %r675;
	ld.global.u32 	%r676, [%rd7+4];
	xor.b32  	%r1026, %r1026, %r676;
	ld.global.u32 	%r677, [%rd7+8];
	xor.b32  	%r1025, %r1025, %r677;
	ld.global.u32 	%r678, [%rd7+12];
	xor.b32  	%r1024, %r1024, %r678;
	ld.global.u32 	%r679, [%rd7+16];
	xor.b32  	%r931, %r931, %r679;
$L__BB0_45:
	and.b32  	%r681, %r671, 2;
	setp.eq.s32 	%p26, %r681, 0;
	@%p26 bra 	$L__BB0_47;
	ld.global.u32 	%r682, [%rd7+20];
	xor.b32  	%r935, %r935, %r682;
	ld.global.u32 	%r683, [%rd7+24];
	xor.b32  	%r1026, %r1026, %r683;
	ld.global.u32 	%r684, [%rd7+28];
	xor.b32  	%r1025, %r1025, %r684;
	ld.global.u32 	%r685, [%rd7+32];
	xor.b32  	%r1024, %r1024, %r685;
	ld.global.u32 	%r686, [%rd7+36];
	xor.b32  	%r931, %r931, %r686;
$L__BB0_47:
	and.b32  	%r688, %r671, 4;
	setp.eq.s32 	%p27, %r688, 0;
	@%p27 bra 	$L__BB0_49;
	ld.global.u32 	%r689, [%rd7+40];
	xor.b32  	%r935, %r935, %r689;
	ld.global.u32 	%r690, [%rd7+44];
	xor.b32  	%r1026, %r1026, %r690;
	ld.global.u32 	%r691, [%rd7+48];
	xor.b32  	%r1025, %r1025, %r691;
	ld.global.u32 	%r692, [%rd7+52];
	xor.b32  	%r1024, %r1024, %r692;
	ld.global.u32 	%r693, [%rd7+56];
	xor.b32  	%r931, %r931, %r693;
$L__BB0_49:
	and.b32  	%r695, %r671, 8;
	setp.eq.s32 	%p28, %r695, 0;
	@%p28 bra 	$L__BB0_51;
	ld.global.u32 	%r696, [%rd7+60];
	xor.b32  	%r935, %r935, %r696;
	ld.global.u32 	%r697, [%rd7+64];
	xor.b32  	%r1026, %r1026, %r697;
	ld.global.u32 	%r698, [%rd7+68];
	xor.b32  	%r1025, %r1025, %r698;
	ld.global.u32 	%r699, [%rd7+72];
	xor.b32  	%r1024, %r1024, %r699;
	ld.global.u32 	%r700, [%rd7+76];
	xor.b32  	%r931, %r931, %r700;
$L__BB0_51:
	and.b32  	%r702, %r671, 16;
	setp.eq.s32 	%p29, %r702, 0;
	@%p29 bra 	$L__BB0_53;
	ld.global.u32 	%r703, [%rd7+80];
	xor.b32  	%r935, %r935, %r703;
	ld.global.u32 	%r704, [%rd7+84];
	xor.b32  	%r1026, %r1026, %r704;
	ld.global.u32 	%r705, [%rd7+88];
	xor.b32  	%r1025, %r1025, %r705;
	ld.global.u32 	%r706, [%rd7+92];
	xor.b32  	%r1024, %r1024, %r706;
	ld.global.u32 	%r707, [%rd7+96];
	xor.b32  	%r931, %r931, %r707;
$L__BB0_53:
	and.b32  	%r709, %r671, 32;
	setp.eq.s32 	%p30, %r709, 0;
	@%p30 bra 	$L__BB0_55;
	ld.global.u32 	%r710, [%rd7+100];
	xor.b32  	%r935, %r935, %r710;
	ld.global.u32 	%r711, [%rd7+104];
	xor.b32  	%r1026, %r1026, %r711;
	ld.global.u32 	%r712, [%rd7+108];
	xor.b32  	%r1025, %r1025, %r712;
	ld.global.u32 	%r713, [%rd7+112];
	xor.b32  	%r1024, %r1024, %r713;
	ld.global.u32 	%r714, [%rd7+116];
	xor.b32  	%r931, %r931, %r714;
$L__BB0_55:
	and.b32  	%r716, %r671, 64;
	setp.eq.s32 	%p31, %r716, 0;
	@%p31 bra 	$L__BB0_57;
	ld.global.u32 	%r717, [%rd7+120];
	xor.b32  	%r935, %r935, %r717;
	ld.global.u32 	%r718, [%rd7+124];
	xor.b32  	%r1026, %r1026, %r718;
	ld.global.u32 	%r719, [%rd7+128];
	xor.b32  	%r1025, %r1025, %r719;
	ld.global.u32 	%r720, [%rd7+132];
	xor.b32  	%r1024, %r1024, %r720;
	ld.global.u32 	%r721, [%rd7+136];
	xor.b32  	%r931, %r931, %r721;
$L__BB0_57:
	and.b32  	%r723, %r671, 128;
	setp.eq.s32 	%p32, %r723, 0;
	@%p32 bra 	$L__BB0_59;
	ld.global.u32 	%r724, [%rd7+140];
	xor.b32  	%r935, %r935, %r724;
	ld.global.u32 	%r725, [%rd7+144];
	xor.b32  	%r1026, %r1026, %r725;
	ld.global.u32 	%r726, [%rd7+148];
	xor.b32  	%r1025, %r1025, %r726;
	ld.global.u32 	%r727, [%rd7+152];
	xor.b32  	%r1024, %r1024, %r727;
	ld.global.u32 	%r728, [%rd7+156];
	xor.b32  	%r931, %r931, %r728;
$L__BB0_59:
	and.b32  	%r730, %r671, 256;
	setp.eq.s32 	%p33, %r730, 0;
	@%p33 bra 	$L__BB0_61;
	ld.global.u32 	%r731, [%rd7+160];
	xor.b32  	%r935, %r935, %r731;
	ld.global.u32 	%r732, [%rd7+164];
	xor.b32  	%r1026, %r1026, %r732;
	ld.global.u32 	%r733, [%rd7+168];
	xor.b32  	%r1025, %r1025, %r733;
	ld.global.u32 	%r734, [%rd7+172];
	xor.b32  	%r1024, %r1024, %r734;
	ld.global.u32 	%r735, [%rd7+176];
	xor.b32  	%r931, %r931, %r735;
$L__BB0_61:
	and.b32  	%r737, %r671, 512;
	setp.eq.s32 	%p34, %r737, 0;
	@%p34 bra 	$L__BB0_63;
	ld.global.u32 	%r738, [%rd7+180];
	xor.b32  	%r935, %r935, %r738;
	ld.global.u32 	%r739, [%rd7+184];
	xor.b32  	%r1026, %r1026, %r739;
	ld.global.u32 	%r740, [%rd7+188];
	xor.b32  	%r1025, %r1025, %r740;
	ld.global.u32 	%r741, [%rd7+192];
	xor.b32  	%r1024, %r1024, %r741;
	ld.global.u32 	%r742, [%rd7+196];
	xor.b32  	%r931, %r931, %r742;
$L__BB0_63:
	and.b32  	%r744, %r671, 1024;
	setp.eq.s32 	%p35, %r744, 0;
	@%p35 bra 	$L__BB0_65;
	ld.global.u32 	%r745, [%rd7+200];
	xor.b32  	%r935, %r935, %r745;
	ld.global.u32 	%r746, [%rd7+204];
	xor.b32  	%r1026, %r1026, %r746;
	ld.global.u32 	%r747, [%rd7+208];
	xor.b32  	%r1025, %r1025, %r747;
	ld.global.u32 	%r748, [%rd7+212];
	xor.b32  	%r1024, %r1024, %r748;
	ld.global.u32 	%r749, [%rd7+216];
	xor.b32  	%r931, %r931, %r749;
$L__BB0_65:
	and.b32  	%r751, %r671, 2048;
	setp.eq.s32 	%p36, %r751, 0;
	@%p36 bra 	$L__BB0_67;
	ld.global.u32 	%r752, [%rd7+220];
	xor.b32  	%r935, %r935, %r752;
	ld.global.u32 	%r753, [%rd7+224];
	xor.b32  	%r1026, %r1026, %r753;
	ld.global.u32 	%r754, [%rd7+228];
	xor.b32  	%r1025, %r1025, %r754;
	ld.global.u32 	%r755, [%rd7+232];
	xor.b32  	%r1024, %r1024, %r755;
	ld.global.u32 	%r756, [%rd7+236];
	xor.b32  	%r931, %r931, %r756;
$L__BB0_67:
	and.b32  	%r758, %r671, 4096;
	setp.eq.s32 	%p37, %r758, 0;
	@%p37 bra 	$L__BB0_69;
	ld.global.u32 	%r759, [%rd7+240];
	xor.b32  	%r935, %r935, %r759;
	ld.global.u32 	%r760, [%rd7+244];
	xor.b32  	%r1026, %r1026, %r760;
	ld.global.u32 	%r761, [%rd7+248];
	xor.b32  	%r1025, %r1025, %r761;
	ld.global.u32 	%r762, [%rd7+252];
	xor.b32  	%r1024, %r1024, %r762;
	ld.global.u32 	%r763, [%rd7+256];
	xor.b32  	%r931, %r931, %r763;
$L__BB0_69:
	and.b32  	%r765, %r671, 8192;
	setp.eq.s32 	%p38, %r765, 0;
	@%p38 bra 	$L__BB0_71;
	ld.global.u32 	%r766, [%rd7+260];
	xor.b32  	%r935, %r935, %r766;
	ld.global.u32 	%r767, [%rd7+264];
	xor.b32  	%r1026, %r1026, %r767;
	ld.global.u32 	%r768, [%rd7+268];
	xor.b32  	%r1025, %r1025, %r768;
	ld.global.u32 	%r769, [%rd7+272];
	xor.b32  	%r1024, %r1024, %r769;
	ld.global.u32 	%r770, [%rd7+276];
	xor.b32  	%r931, %r931, %r770;
$L__BB0_71:
	and.b32  	%r772, %r671, 16384;
	setp.eq.s32 	%p39, %r772, 0;
	@%p39 bra 	$L__BB0_73;
	ld.global.u32 	%r773, [%rd7+280];
	xor.b32  	%r935, %r935, %r773;
	ld.global.u32 	%r774, [%rd7+284];
	xor.b32  	%r1026, %r1026, %r774;
	ld.global.u32 	%r775, [%rd7+288];
	xor.b32  	%r1025, %r1025, %r775;
	ld.global.u32 	%r776, [%rd7+292];
	xor.b32  	%r1024, %r1024, %r776;
	ld.global.u32 	%r777, [%rd7+296];
	xor.b32  	%r931, %r931, %r777;
$L__BB0_73:
	and.b32  	%r779, %r671, 32768;
	setp.eq.s32 	%p40, %r779, 0;
	@%p40 bra 	$L__BB0_75;
	ld.global.u32 	%r780, [%rd7+300];
	xor.b32  	%r935, %r935, %r780;
	ld.global.u32 	%r781, [%rd7+304];
	xor.b32  	%r1026, %r1026, %r781;
	ld.global.u32 	%r782, [%rd7+308];
	xor.b32  	%r1025, %r1025, %r782;
	ld.global.u32 	%r783, [%rd7+312];
	xor.b32  	%r1024, %r1024, %r783;
	ld.global.u32 	%r784, [%rd7+316];
	xor.b32  	%r931, %r931, %r784;
$L__BB0_75:
	add.s32 	%r1022, %r1022, 16;
	setp.ne.s32 	%p41, %r1022, 32;
	@%p41 bra 	$L__BB0_43;
	mad.lo.s32 	%r785, %r1016, -31, %r191;
	add.s32 	%r1016, %r785, 1;
	setp.ne.s32 	%p42, %r1016, 5;
	@%p42 bra 	$L__BB0_42;
	st.local.u32 	[%rd1+4], %r935;
	st.local.v2.u32 	[%rd1+8], {%r1026, %r1025};
	st.local.v2.u32 	[%rd1+16], {%r1024, %r931};
	setp.ne.s64 	%p43, %rd4, 3;
	@%p43 bra 	$L__BB0_115;
	mov.b32 	%r931, 0;
	mov.u32 	%r1116, %r931;
	mov.u32 	%r1117, %r931;
	mov.u32 	%r1118, %r931;
	mov.u32 	%r935, %r931;
	mov.u32 	%r1108, %r931;
$L__BB0_79:
	mul.wide.u32 	%rd20, %r1108, 4;
	add.s64 	%rd21, %rd1, %rd20;
	ld.local.u32 	%r366, [%rd21+4];
	shl.b32 	%r367, %r1108, 5;
	mov.b32 	%r1114, 0;
$L__BB0_80:
	.pragma "nounroll";
	shr.u32 	%r788, %r366, %r1114;
	and.b32  	%r789, %r788, 1;
	setp.eq.b32 	%p44, %r789, 1;
	not.pred 	%p45, %p44;
	add.s32 	%r790, %r367, %r1114;
	mul.lo.s32 	%r791, %r790, 5;
	mul.wide.u32 	%rd22, %r791, 4;
	add.s64 	%rd8, %rd5, %rd22;
	@%p45 bra 	$L__BB0_82;
	ld.global.u32 	%r792, [%rd8];
	xor.b32  	%r935, %r935, %r792;
	ld.global.u32 	%r793, [%rd8+4];
	xor.b32  	%r1118, %r1118, %r793;
	ld.global.u32 	%r794, [%rd8+8];
	xor.b32  	%r1117, %r1117, %r794;
	ld.global.u32 	%r795, [%rd8+12];
	xor.b32  	%r1116, %r1116, %r795;
	ld.global.u32 	%r796, [%rd8+16];
	xor.b32  	%r931, %r931, %r796;
$L__BB0_82:
	and.b32  	%r798, %r788, 2;
	setp.eq.s32 	%p46, %r798, 0;
	@%p46 bra 	$L__BB0_84;
	ld.global.u32 	%r799, [%rd8+20];
	xor.b32  	%r935, %r935, %r799;
	ld.global.u32 	%r800, [%rd8+24];
	xor.b32  	%r1118, %r1118, %r800;
	ld.global.u32 	%r801, [%rd8+28];
	xor.b32  	%r1117, %r1117, %r801;
	ld.global.u32 	%r802, [%rd8+32];
	xor.b32  	%r1116, %r1116, %r802;
	ld.global.u32 	%r803, [%rd8+36];
	xor.b32  	%r931, %r931, %r803;
$L__BB0_84:
	and.b32  	%r805, %r788, 4;
	setp.eq.s32 	%p47, %r805, 0;
	@%p47 bra 	$L__BB0_86;
	ld.global.u32 	%r806, [%rd8+40];
	xor.b32  	%r935, %r935, %r806;
	ld.global.u32 	%r807, [%rd8+44];
	xor.b32  	%r1118, %r1118, %r807;
	ld.global.u32 	%r808, [%rd8+48];
	xor.b32  	%r1117, %r1117, %r808;
	ld.global.u32 	%r809, [%rd8+52];
	xor.b32  	%r1116, %r1116, %r809;
	ld.global.u32 	%r810, [%rd8+56];
	xor.b32  	%r931, %r931, %r810;
$L__BB0_86:
	and.b32  	%r812, %r788, 8;
	setp.eq.s32 	%p48, %r812, 0;
	@%p48 bra 	$L__BB0_88;
	ld.global.u32 	%r813, [%rd8+60];
	xor.b32  	%r935, %r935, %r813;
	ld.global.u32 	%r814, [%rd8+64];
	xor.b32  	%r1118, %r1118, %r814;
	ld.global.u32 	%r815, [%rd8+68];
	xor.b32  	%r1117, %r1117, %r815;
	ld.global.u32 	%r816, [%rd8+72];
	xor.b32  	%r1116, %r1116, %r816;
	ld.global.u32 	%r817, [%rd8+76];
	xor.b32  	%r931, %r931, %r817;
$L__BB0_88:
	and.b32  	%r819, %r788, 16;
	setp.eq.s32 	%p49, %r819, 0;
	@%p49 bra 	$L__BB0_90;
	ld.global.u32 	%r820, [%rd8+80];
	xor.b32  	%r935, %r935, %r820;
	ld.global.u32 	%r821, [%rd8+84];
	xor.b32  	%r1118, %r1118, %r821;
	ld.global.u32 	%r822, [%rd8+88];
	xor.b32  	%r1117, %r1117, %r822;
	ld.global.u32 	%r823, [%rd8+92];
	xor.b32  	%r1116, %r1116, %r823;
	ld.global.u32 	%r824, [%rd8+96];
	xor.b32  	%r931, %r931, %r824;
$L__BB0_90:
	and.b32  	%r826, %r788, 32;
	setp.eq.s32 	%p50, %r826, 0;
	@%p50 bra 	$L__BB0_92;
	ld.global.u32 	%r827, [%rd8+100];
	xor.b32  	%r935, %r935, %r827;
	ld.global.u32 	%r828, [%rd8+104];
	xor.b32  	%r1118, %r1118, %r828;
	ld.global.u32 	%r829, [%rd8+108];
	xor.b32  	%r1117, %r1117, %r829;
	ld.global.u32 	%r830, [%rd8+112];
	xor.b32  	%r1116, %r1116, %r830;
	ld.global.u32 	%r831, [%rd8+116];
	xor.b32  	%r931, %r931, %r831;
$L__BB0_92:
	and.b32  	%r833, %r788, 64;
	setp.eq.s32 	%p51, %r833, 0;
	@%p51 bra 	$L__BB0_94;
	ld.global.u32 	%r834, [%rd8+120];
	xor.b32  	%r935, %r935, %r834;
	ld.global.u32 	%r835, [%rd8+124];
	xor.b32  	%r1118, %r1118, %r835;
	ld.global.u32 	%r836, [%rd8+128];
	xor.b32  	%r1117, %r1117, %r836;
	ld.global.u32 	%r837, [%rd8+132];
	xor.b32  	%r1116, %r1116, %r837;
	ld.global.u32 	%r838, [%rd8+136];
	xor.b32  	%r931, %r931, %r838;
$L__BB0_94:
	and.b32  	%r840, %r788, 128;
	setp.eq.s32 	%p52, %r840, 0;
	@%p52 bra 	$L__BB0_96;
	ld.global.u32 	%r841, [%rd8+140];
	xor.b32  	%r935, %r935, %r841;
	ld.global.u32 	%r842, [%rd8+144];
	xor.b32  	%r1118, %r1118, %r842;
	ld.global.u32 	%r843, [%rd8+148];
	xor.b32  	%r1117, %r1117, %r843;
	ld.global.u32 	%r844, [%rd8+152];
	xor.b32  	%r1116, %r1116, %r844;
	ld.global.u32 	%r845, [%rd8+156];
	xor.b32  	%r931, %r931, %r845;
$L__BB0_96:
	and.b32  	%r847, %r788, 256;
	setp.eq.s32 	%p53, %r847, 0;
	@%p53 bra 	$L__BB0_98;
	ld.global.u32 	%r848, [%rd8+160];
	xor.b32  	%r935, %r935, %r848;
	ld.global.u32 	%r849, [%rd8+164];
	xor.b32  	%r1118, %r1118, %r849;
	ld.global.u32 	%r850, [%rd8+168];
	xor.b32  	%r1117, %r1117, %r850;
	ld.global.u32 	%r851, [%rd8+172];
	xor.b32  	%r1116, %r1116, %r851;
	ld.global.u32 	%r852, [%rd8+176];
	xor.b32  	%r931, %r931, %r852;
$L__BB0_98:
	and.b32  	%r854, %r788, 512;
	setp.eq.s32 	%p54, %r854, 0;
	@%p54 bra 	$L__BB0_100;
	ld.global.u32 	%r855, [%rd8+180];
	xor.b32  	%r935, %r935, %r855;
	ld.global.u32 	%r856, [%rd8+184];
	xor.b32  	%r1118, %r1118, %r856;
	ld.global.u32 	%r857, [%rd8+188];
	xor.b32  	%r1117, %r1117, %r857;
	ld.global.u32 	%r858, [%rd8+192];
	xor.b32  	%r1116, %r1116, %r858;
	ld.global.u32 	%r859, [%rd8+196];
	xor.b32  	%r931, %r931, %r859;
$L__BB0_100:
	and.b32  	%r861, %r788, 1024;
	setp.eq.s32 	%p55, %r861, 0;
	@%p55 bra 	$L__BB0_102;
	ld.global.u32 	%r862, [%rd8+200];
	xor.b32  	%r935, %r935, %r862;
	ld.global.u32 	%r863, [%rd8+204];
	xor.b32  	%r1118, %r1118, %r863;
	ld.global.u32 	%r864, [%rd8+208];
	xor.b32  	%r1117, %r1117, %r864;
	ld.global.u32 	%r865, [%rd8+212];
	xor.b32  	%r1116, %r1116, %r865;
	ld.global.u32 	%r866, [%rd8+216];
	xor.b32  	%r931, %r931, %r866;
$L__BB0_102:
	and.b32  	%r868, %r788, 2048;
	setp.eq.s32 	%p56, %r868, 0;
	@%p56 bra 	$L__BB0_104;
	ld.global.u32 	%r869, [%rd8+220];
	xor.b32  	%r935, %r935, %r869;
	ld.global.u32 	%r870, [%rd8+224];
	xor.b32  	%r1118, %r1118, %r870;
	ld.global.u32 	%r871, [%rd8+228];
	xor.b32  	%r1117, %r1117, %r871;
	ld.global.u32 	%r872, [%rd8+232];
	xor.b32  	%r1116, %r1116, %r872;
	ld.global.u32 	%r873, [%rd8+236];
	xor.b32  	%r931, %r931, %r873;
$L__BB0_104:
	and.b32  	%r875, %r788, 4096;
	setp.eq.s32 	%p57, %r875, 0;
	@%p57 bra 	$L__BB0_106;
	ld.global.u32 	%r876, [%rd8+240];
	xor.b32  	%r935, %r935, %r876;
	ld.global.u32 	%r877, [%rd8+244];
	xor.b32  	%r1118, %r1118, %r877;
	ld.global.u32 	%r878, [%rd8+248];
	xor.b32  	%r1117, %r1117, %r878;
	ld.global.u32 	%r879, [%rd8+252];
	xor.b32  	%r1116, %r1116, %r879;
	ld.global.u32 	%r880, [%rd8+256];
	xor.b32  	%r931, %r931, %r880;
$L__BB0_106:
	and.b32  	%r882, %r788, 8192;
	setp.eq.s32 	%p58, %r882, 0;
	@%p58 bra 	$L__BB0_108;
	ld.global.u32 	%r883, [%rd8+260];
	xor.b32  	%r935, %r935, %r883;
	ld.global.u32 	%r884, [%rd8+264];
	xor.b32  	%r1118, %r1118, %r884;
	ld.global.u32 	%r885, [%rd8+268];
	xor.b32  	%r1117, %r1117, %r885;
	ld.global.u32 	%r886, [%rd8+272];
	xor.b32  	%r1116, %r1116, %r886;
	ld.global.u32 	%r887, [%rd8+276];
	xor.b32  	%r931, %r931, %r887;
$L__BB0_108:
	and.b32  	%r889, %r788, 16384;
	setp.eq.s32 	%p59, %r889, 0;
	@%p59 bra 	$L__BB0_110;
	ld.global.u32 	%r890, [%rd8+280];
	xor.b32  	%r935, %r935, %r890;
	ld.global.u32 	%r891, [%rd8+284];
	xor.b32  	%r1118, %r1118, %r891;
	ld.global.u32 	%r892, [%rd8+288];
	xor.b32  	%r1117, %r1117, %r892;
	ld.global.u32 	%r893, [%rd8+292];
	xor.b32  	%r1116, %r1116, %r893;
	ld.global.u32 	%r894, [%rd8+296];
	xor.b32  	%r931, %r931, %r894;
$L__BB0_110:
	and.b32  	%r896, %r788, 32768;
	setp.eq.s32 	%p60, %r896, 0;
	@%p60 bra 	$L__BB0_112;
	ld.global.u32 	%r897, [%rd8+300];
	xor.b32  	%r935, %r935, %r897;
	ld.global.u32 	%r898, [%rd8+304];
	xor.b32  	%r1118, %r1118, %r898;
	ld.global.u32 	%r899, [%rd8+308];
	xor.b32  	%r1117, %r1117, %r899;
	ld.global.u32 	%r900, [%rd8+312];
	xor.b32  	%r1116, %r1116, %r900;
	ld.global.u32 	%r901, [%rd8+316];
	xor.b32  	%r931, %r931, %r901;
$L__BB0_112:
	add.s32 	%r1114, %r1114, 16;
	setp.ne.s32 	%p61, %r1114, 32;
	@%p61 bra 	$L__BB0_80;
	mad.lo.s32 	%r902, %r1108, -31, %r367;
	add.s32 	%r1108, %r902, 1;
	setp.ne.s32 	%p62, %r1108, 5;
	@%p62 bra 	$L__BB0_79;
	st.local.u32 	[%rd1+4], %r935;
	st.local.v2.u32 	[%rd1+8], {%r1118, %r1117};
	st.local.v2.u32 	[%rd1+16], {%r1116, %r931};
$L__BB0_115:
	shr.u64 	%rd26, %rd3, 2;
	add.s32 	%r918, %r918, 1;
	setp.gt.u64 	%p63, %rd3, 3;
	@%p63 bra 	$L__BB0_3;
$L__BB0_116:
	shr.u32 	%r903, %r935, 2;
	xor.b32  	%r904, %r903, %r935;
	shl.b32 	%r905, %r931, 4;
	shl.b32 	%r906, %r904, 1;
	xor.b32  	%r907, %r906, %r905;
	xor.b32  	%r908, %r907, %r904;
	xor.b32  	%r909, %r908, %r931;
	add.s32 	%r910, %r2, %r909;
	add.s32 	%r911, %r910, -637770787;
	mul.hi.u32 	%r912, %r911, 274877907;
	shr.u32 	%r913, %r912, 6;
	mul.lo.s32 	%r914, %r913, 1000;
	sub.s32 	%r915, %r911, %r914;
	cvta.to.global.u64 	%rd23, %rd10;
	shl.b64 	%rd24, %rd2, 2;
	add.s64 	%rd25, %rd23, %rd24;
	st.global.u32 	[%rd25], %r915;
$L__BB0_117:
	ret;

}
	// .globl	_Z7calcSumPiS_i
.visible .entry _Z7calcSumPiS_i(
	.param .u64 .ptr .align 1 _Z7calcSumPiS_i_param_0,
	.param .u64 .ptr .align 1 _Z7calcSumPiS_i_param_1,
	.param .u32 _Z7calcSumPiS_i_param_2
)
{
	.reg .pred 	%p<7>;
	.reg .b32 	%r<28>;
	.reg .b64 	%rd<13>;
	// demoted variable
	.shared .align 4 .b8 _ZZ7calcSumPiS_iE3mem[8192];
	ld.param.u64 	%rd3, [_Z7calcSumPiS_i_param_0];
	ld.param.u64 	%rd2, [_Z7calcSumPiS_i_param_1];
	ld.param.u32 	%r12, [_Z7calcSumPiS_i_param_2];
	cvta.to.global.u64 	%rd1, %rd3;
	mov.u32 	%r27, %ntid.x;
	mov.u32 	%r2, %ctaid.x;
	mul.lo.s32 	%r14, %r2, %r27;
	shl.b32 	%r15, %r14, 1;
	mov.u32 	%r3, %tid.x;
	add.s32 	%r4, %r15, %r3;
	setp.ge.s32 	%p1, %r4, %r12;
	mov.b32 	%r26, 0;
	@%p1 bra 	$L__BB1_4;
	add.s32 	%r5, %r4, %r27;
	setp.ge.u32 	%p2, %r5, %r12;
	@%p2 bra 	$L__BB1_3;
	mul.wide.s32 	%rd6, %r4, 4;
	add.s64 	%rd7, %rd1, %rd6;
	ld.global.u32 	%r16, [%rd7];
	mul.wide.u32 	%rd8, %r5, 4;
	add.s64 	%rd9, %rd1, %rd8;
	ld.global.u32 	%r17, [%rd9];
	add.s32 	%r26, %r17, %r16;
	bra.uni 	$L__BB1_4;
$L__BB1_3:
	mul.wide.s32 	%rd4, %r4, 4;
	add.s64 	%rd5, %rd1, %rd4;
	ld.global.u32 	%r26, [%rd5];
$L__BB1_4:
	shl.b32 	%r18, %r3, 2;
	mov.u32 	%r19, _ZZ7calcSumPiS_iE3mem;
	add.s32 	%r9, %r19, %r18;
	st.shared.u32 	[%r9], %r26;
	bar.sync 	0;
	setp.lt.u32 	%p3, %r27, 2;
	@%p3 bra 	$L__BB1_8;
$L__BB1_5:
	shr.u32 	%r11, %r27, 1;
	setp.ge.u32 	%p4, %r3, %r11;
	@%p4 bra 	$L__BB1_7;
	shl.b32 	%r20, %r11, 2;
	add.s32 	%r21, %r9, %r20;
	ld.shared.u32 	%r22, [%r21];
	ld.shared.u32 	%r23, [%r9];
	add.s32 	%r24, %r23, %r22;
	st.shared.u32 	[%r9], %r24;
$L__BB1_7:
	bar.sync 	0;
	setp.gt.u32 	%p5, %r27, 3;
	mov.u32 	%r27, %r11;
	@%p5 bra 	$L__BB1_5;
$L__BB1_8:
	setp.ne.s32 	%p6, %r3, 0;
	@%p6 bra 	$L__BB1_10;
	ld.shared.u32 	%r25, [_ZZ7calcSumPiS_iE3mem];
	cvta.to.global.u64 	%rd10, %rd2;
	mul.wide.u32 	%rd11, %r2, 4;
	add.s64 	%rd12, %rd10, %rd11;
	st.global.u32 	[%rd12], %r25;
$L__BB1_10:
	ret;

}


// ===== COMPILED SASS (sm_100) =====

	.target	sm_100

	.elftype	@"ET_EXEC"


//--------------------- .note.nv.tkinfo           --------------------------
	.section	.note.nv.tkinfo,"",@"SHT_NOTE"
	.sectionflags	@"SHF_NOTE_NV_TKINFO"
	.tkinfo
        /*0018*/ 	.word	0x00000002
        /*0030*/ 	.string	""
        /*0030*/ 	.string	"ptxas"
        /*0030*/ 	.string	"Cuda compilation tools, release 13.0, V13.0.88"
        /*0030*/ 	.string	"Build cuda_13.0.r13.0/compiler.36424714_0"
        /*0030*/ 	.string	"-arch sm_100 -m 64 "



//--------------------- .note.nv.cuinfo           --------------------------
	.section	.note.nv.cuinfo,"",@"SHT_NOTE"
	.sectionflags	@"SHF_NOTE_NV_CUINFO"
        /*0018*/ 	.short	0x0002
        /*001a*/ 	.short	0x0064
        /*001c*/ 	.short	0x0082
	.zero		2


//--------------------- .nv.info                  --------------------------
	.section	.nv.info,"",@"SHT_CUDA_INFO"
	.align	4


	//----- nvinfo : EIATTR_REGCOUNT
	.align		4
        /*0000*/ 	.byte	0x04, 0x2f
        /*0002*/ 	.short	(.L_10 - .L_9)
	.align		4
.L_9:
        /*0004*/ 	.word	index@(_Z4initPiij)
        /*0008*/ 	.word	0x0000001f


	//----- nvinfo : EIATTR_FRAME_SIZE
	.align		4
.L_10:
        /*000c*/ 	.byte	0x04, 0x11
        /*000e*/ 	.short	(.L_12 - .L_11)
	.align		4
.L_11:
        /*0010*/ 	.word	index@(_Z4initPiij)
        /*0014*/ 	.word	0x00000030


	//----- nvinfo : EIATTR_REGCOUNT
	.align		4
.L_12:
        /*0018*/ 	.byte	0x04, 0x2f
        /*001a*/ 	.short	(.L_14 - .L_13)
	.align		4
.L_13:
        /*001c*/ 	.word	index@(_Z7calcSumPiS_i)
        /*0020*/ 	.word	0x0000000e


	//----- nvinfo : EIATTR_FRAME_SIZE
	.align		4
.L_14:
        /*0024*/ 	.byte	0x04, 0x11
        /*0026*/ 	.short	(.L_16 - .L_15)
	.align		4
.L_15:
        /*0028*/ 	.word	index@(_Z7calcSumPiS_i)
        /*002c*/ 	.word	0x00000000


	//----- nvinfo : EIATTR_MIN_STACK_SIZE
	.align		4
.L_16:
        /*0030*/ 	.byte	0x04, 0x12
        /*0032*/ 	.short	(.L_18 - .L_17)
	.align		4
.L_17:
        /*0034*/ 	.word	index@(_Z7calcSumPiS_i)
        /*0038*/ 	.word	0x00000000


	//----- nvinfo : EIATTR_MIN_STACK_SIZE
	.align		4
.L_18:
        /*003c*/ 	.byte	0x04, 0x12
        /*003e*/ 	.short	(.L_20 - .L_19)
	.align		4
.L_19:
        /*0040*/ 	.word	index@(_Z4initPiij)
        /*0044*/ 	.word	0x00000030
.L_20:


//--------------------- .nv.compat                --------------------------
	.section	.nv.compat,"",@"SHT_CUDA_COMPAT_INFO"
	.align	4
        /*0000*/ 	.byte	0x02, 0x09, 0x00, 0x00, 0x02, 0x02, 0x01, 0x00, 0x02, 0x05, 0x05, 0x00, 0x03, 0x07, 0x01, 0x01
        /*0010*/ 	.byte	0x02, 0x03, 0x00, 0x00, 0x02, 0x06, 0x01, 0x00, 0x04, 0x0b, 0x08, 0x00, 0x09, 0x00, 0x00, 0x00
        /*0020*/ 	.byte	0x00, 0x00, 0x00, 0x00


//--------------------- .nv.info._Z7calcSumPiS_i  --------------------------
	.section	.nv.info._Z7calcSumPiS_i,"",@"SHT_CUDA_INFO"
	.sectionflags	@""
	.align	4


	//----- nvinfo : EIATTR_CUDA_API_VERSION
	.align		4
        /*0000*/ 	.byte	0x04, 0x37
        /*0002*/ 	.short	(.L_22 - .L_21)
.L_21:
        /*0004*/ 	.word	0x00000082


	//----- nvinfo : EIATTR_KPARAM_INFO
	.align		4
.L_22:
        /*0008*/ 	.byte	0x04, 0x17
        /*000a*/ 	.short	(.L_24 - .L_23)
.L_23:
        /*000c*/ 	.word	0x00000000
        /*0010*/ 	.short	0x0002
        /*0012*/ 	.short	0x0010
        /*0014*/ 	.byte	0x00, 0xf0, 0x11, 0x00


	//----- nvinfo : EIATTR_KPARAM_INFO
	.align		4
.L_24:
        /*0018*/ 	.byte	0x04, 0x17
        /*001a*/ 	.short	(.L_26 - .L_25)
.L_25:
        /*001c*/ 	.word	0x00000000
        /*0020*/ 	.short	0x0001
        /*0022*/ 	.short	0x0008
        /*0024*/ 	.byte	0x00, 0xf5, 0x21, 0x00


	//----- nvinfo : EIATTR_KPARAM_INFO
	.align		4
.L_26:
        /*0028*/ 	.byte	0x04, 0x17
        /*002a*/ 	.short	(.L_28 - .L_27)
.L_27:
        /*002c*/ 	.word	0x00000000
        /*0030*/ 	.short	0x0000
        /*0032*/ 	.short	0x0000
        /*0034*/ 	.byte	0x00, 0xf5, 0x21, 0x00


	//----- nvinfo : EIATTR_SPARSE_MMA_MASK
	.align		4
.L_28:
        /*0038*/ 	.byte	0x03, 0x50
        /*003a*/ 	.short	0x0000


	//----- nvinfo : EIATTR_MAXREG_COUNT
	.align		4
        /*003c*/ 	.byte	0x03, 0x1b
        /*003e*/ 	.short	0x00ff


	//----- nvinfo : EIATTR_NUM_BARRIERS
	.align		4
        /*0040*/ 	.byte	0x02, 0x4c
        /*0042*/ 	.byte	0x01
	.zero		1


	//----- nvinfo : EIATTR_MERCURY_ISA_VERSION
	.align		4
        /*0044*/ 	.byte	0x03, 0x5f
        /*0046*/ 	.short	0x0101


	//----- nvinfo : EIATTR_VRC_CTA_INIT_COUNT
	.align		4
        /*0048*/ 	.byte	0x02, 0x4a
	.zero		1
	.zero		1


	//----- nvinfo : EIATTR_EXIT_INSTR_OFFSETS
	.align		4
        /*004c*/ 	.byte	0x04, 0x1c
        /*004e*/ 	.short	(.L_30 - .L_29)


	//   ....[0]....
.L_29:
        /*0050*/ 	.word	0x000002b0


	//   ....[1]....
        /*0054*/ 	.word	0x00000330


	//----- nvinfo : EIATTR_CRS_STACK_SIZE
	.align		4
.L_30:
        /*0058*/ 	.byte	0x04, 0x1e
        /*005a*/ 	.short	(.L_32 - .L_31)
.L_31:
        /*005c*/ 	.word	0x00000000


	//----- nvinfo : EIATTR_CBANK_PARAM_SIZE
	.align		4
.L_32:
        /*0060*/ 	.byte	0x03, 0x19
        /*0062*/ 	.short	0x0014


	//----- nvinfo : EIATTR_PARAM_CBANK
	.align		4
        /*0064*/ 	.byte	0x04, 0x0a
        /*0066*/ 	.short	(.L_34 - .L_33)
	.align		4
.L_33:
        /*0068*/ 	.word	index@(.nv.constant0._Z7calcSumPiS_i)
        /*006c*/ 	.short	0x0380
        /*006e*/ 	.short	0x0014


	//----- nvinfo : EIATTR_SW_WAR
	.align		4
.L_34:
        /*0070*/ 	.byte	0x04, 0x36
        /*0072*/ 	.short	(.L_36 - .L_35)
.L_35:
        /*0074*/ 	.word	0x00000008
.L_36:


//--------------------- .nv.info._Z4initPiij      --------------------------
	.section	.nv.info._Z4initPiij,"",@"SHT_CUDA_INFO"
	.sectionflags	@""
	.align	4


	//----- nvinfo : EIATTR_CUDA_API_VERSION
	.align		4
        /*0000*/ 	.byte	0x04, 0x37
        /*0002*/ 	.short	(.L_38 - .L_37)
.L_37:
        /*0004*/ 	.word	0x00000082


	//----- nvinfo : EIATTR_KPARAM_INFO
	.align		4
.L_38:
        /*0008*/ 	.byte	0x04, 0x17
        /*000a*/ 	.short	(.L_40 - .L_39)
.L_39:
        /*000c*/ 	.word	0x00000000
        /*0010*/ 	.short	0x0002
        /*0012*/ 	.short	0x000c
        /*0014*/ 	.byte	0x00, 0xf0, 0x11, 0x00


	//----- nvinfo : EIATTR_KPARAM_INFO
	.align		4
.L_40:
        /*0018*/ 	.byte	0x04, 0x17
        /*001a*/ 	.short	(.L_42 - .L_41)
.L_41:
        /*001c*/ 	.word	0x00000000
        /*0020*/ 	.short	0x0001
        /*0022*/ 	.short	0x0008
        /*0024*/ 	.byte	0x00, 0xf0, 0x11, 0x00


	//----- nvinfo : EIATTR_KPARAM_INFO
	.align		4
.L_42:
        /*0028*/ 	.byte	0x04, 0x17
        /*002a*/ 	.short	(.L_44 - .L_43)
.L_43:
        /*002c*/ 	.word	0x00000000
        /*0030*/ 	.short	0x0000
        /*0032*/ 	.short	0x0000
        /*0034*/ 	.byte	0x00, 0xf5, 0x21, 0x00


	//----- nvinfo : EIATTR_SPARSE_MMA_MASK
	.align		4
.L_44:
        /*0038*/ 	.byte	0x03, 0x50
        /*003a*/ 	.short	0x0000


	//----- nvinfo : EIATTR_MAXREG_COUNT
	.align		4
        /*003c*/ 	.byte	0x03, 0x1b
        /*003e*/ 	.short	0x00ff


	//----- nvinfo : EIATTR_MERCURY_ISA_VERSION
	.align		4
        /*0040*/ 	.byte	0x03, 0x5f
        /*0042*/ 	.short	0x0101


	//----- nvinfo : EIATTR_VRC_CTA_INIT_COUNT
	.align		4
        /*0044*/ 	.byte	0x02, 0x4a
	.zero		1
	.zero		1


	//----- nvinfo : EIATTR_EXIT_INSTR_OFFSETS
	.align		4
        /*0048*/ 	.byte	0x04, 0x1c
        /*004a*/ 	.short	(.L_46 - .L_45)


	//   ....[0]....
.L_45:
        /*004c*/ 	.word	0x00000080


	//   ....[1]....
        /*0050*/ 	.word	0x000027b0


	//----- nvinfo : EIATTR_CRS_STACK_SIZE
	.align		4
.L_46:
        /*0054*/ 	.byte	0x04, 0x1e
        /*0056*/ 	.short	(.L_48 - .L_47)
.L_47:
        /*0058*/ 	.word	0x00000000


	//----- nvinfo : EIATTR_CBANK_PARAM_SIZE
	.align		4
.L_48:
        /*005c*/ 	.byte	0x03, 0x19
        /*005e*/ 	.short	0x0010


	//----- nvinfo : EIATTR_PARAM_CBANK
	.align		4
        /*0060*/ 	.byte	0x04, 0x0a
        /*0062*/ 	.short	(.L_50 - .L_49)
	.align		4
.L_49:
        /*0064*/ 	.word	index@(.nv.constant0._Z4initPiij)
        /*0068*/ 	.short	0x0380
        /*006a*/ 	.short	0x0010


	//----- nvinfo : EIATTR_SW_WAR
	.align		4
.L_50:
        /*006c*/ 	.byte	0x04, 0x36
        /*006e*/ 	.short	(.L_52 - .L_51)
.L_51:
        /*0070*/ 	.word	0x00000008
.L_52:


//--------------------- .nv.callgraph             --------------------------
	.section	.nv.callgraph,"",@"SHT_CUDA_CALLGRAPH"
	.align	4
	.sectionentsize	8
	.align		4
        /*0000*/ 	.word	0x00000000
	.align		4
        /*0004*/ 	.word	0xffffffff
	.align		4
        /*0008*/ 	.word	0x00000000
	.align		4
        /*000c*/ 	.word	0xfffffffe
	.align		4
        /*0010*/ 	.word	0x00000000
	.align		4
        /*0014*/ 	.word	0xfffffffd
	.align		4
        /*0018*/ 	.word	0x00000000
	.align		4
        /*001c*/ 	.word	0xfffffffc


//--------------------- .nv.constant4             --------------------------
	.section	.nv.constant4,"a",@progbits
	.align	8
	.align		8
.nv.constant4:
        /*0000*/ 	.dword	precalc_xorwow_matrix
	.align		8
        /*0008*/ 	.dword	precalc_xorwow_offset_matrix
	.align		8
        /*0010*/ 	.dword	mrg32k3aM1
	.align		8
        /*0018*/ 	.dword	mrg32k3aM2
	.align		8
        /*0020*/ 	.dword	mrg32k3aM1SubSeq
	.align		8
        /*0028*/ 	.dword	mrg32k3aM2SubSeq
	.align		8
        /*0030*/ 	.dword	mrg32k3aM1Seq
	.align		8
        /*0038*/ 	.dword	mrg32k3aM2Seq


//--------------------- .nv.constant3             --------------------------
	.section	.nv.constant3,"a",@progbits
	.align	8
.nv.constant3:
	.type		__cr_lgamma_table,@object
	.size		__cr_lgamma_table,(.L_8 - __cr_lgamma_table)
__cr_lgamma_table:
        /*0000*/ 	.byte	0x00, 0x00, 0x00, 0x00, 0x00, 0x00, 0x00, 0x00, 0x00, 0x00, 0x00, 0x00, 0x00, 0x00, 0x00, 0x00
        /*0010*/ 	.byte	0xef, 0x39, 0xfa, 0xfe, 0x42, 0x2e, 0xe6, 0x3f, 0x02, 0x20, 0x2a, 0xfa, 0x0b, 0xab, 0xfc, 0x3f
        /*0020*/ 	.byte	0xf9, 0x2c, 0x92, 0x7c, 0xa7, 0x6c, 0x09, 0x40, 0xc9, 0x79, 0x44, 0x3c, 0x64, 0x26, 0x13, 0x40
        /*0030*/ 	.byte	0xca, 0x01, 0xcf, 0x3a, 0x27, 0x51, 0x1a, 0x40, 0x30, 0xcc, 0x2d, 0xf3, 0xe1, 0x0c, 0x21, 0x40
        /*0040*/ 	.byte	0x0d, 0xb7, 0xfc, 0x82, 0x8e, 0x35, 0x25, 0x40
.L_8:


//--------------------- .text._Z7calcSumPiS_i     --------------------------
	.section	.text._Z7calcSumPiS_i,"ax",@progbits
	.align	128
        .global         _Z7calcSumPiS_i
        .type           _Z7calcSumPiS_i,@function
        .size           _Z7calcSumPiS_i,(.L_x_17 - _Z7calcSumPiS_i)
        .other          _Z7calcSumPiS_i,@"STO_CUDA_ENTRY STV_DEFAULT"
_Z7calcSumPiS_i:
.text._Z7calcSumPiS_i:
[----:B------:R-:W-:Y:S01]  /*0000*/  LDC R1, c[0x0][0x37c] ;  /* 0x0000df00ff017b82 */ /* 0x000fe20000000800 */
[----:B------:R-:W0:Y:S01]  /*0010*/  S2R R7, SR_CTAID.X ;  /* 0x0000000000077919 */ /* 0x000e220000002500 */
[----:B------:R-:W0:Y:S01]  /*0020*/  LDCU UR4, c[0x0][0x360] ;  /* 0x00006c00ff0477ac */ /* 0x000e220008000800 */
[----:B------:R-:W-:Y:S01]  /*0030*/  BSSY.RECONVERGENT B0, `(.L_x_0) ;  /* 0x0000013000007945 */ /* 0x000fe20003800200 */
[----:B------:R-:W-:Y:S01]  /*0040*/  IMAD.MOV.U32 R6, RZ, RZ, RZ ;  /* 0x000000ffff067224 */ /* 0x000fe200078e00ff */
[----:B------:R-:W1:Y:S01]  /*0050*/  S2R R9, SR_TID.X ;  /* 0x0000000000097919 */ /* 0x000e620000002100 */
[----:B------:R-:W2:Y:S01]  /*0060*/  LDCU UR5, c[0x0][0x390] ;  /* 0x00007200ff0577ac */ /* 0x000ea20008000800 */
[----:B------:R-:W3:Y:S01]  /*0070*/  LDCU.64 UR6, c[0x0][0x358] ;  /* 0x00006b00ff0677ac */ /* 0x000ee20008000a00 */
[----:B0-----:R-:W-:-:S04]  /*0080*/  IMAD R0, R7, UR4, RZ ;  /* 0x0000000407007c24 */ /* 0x001fc8000f8e02ff */
[----:B-1----:R-:W-:Y:S01]  /*0090*/  IMAD R3, R0, 0x2, R9 ;  /* 0x0000000200037824 */ /* 0x002fe200078e0209 */
[----:B------:R-:W-:-:S04]  /*00a0*/  MOV R0, UR4 ;  /* 0x0000000400007c02 */ /* 0x000fc80008000f00 */
[----:B--2---:R-:W-:-:S13]  /*00b0*/  ISETP.GE.AND P0, PT, R3, UR5, PT ;  /* 0x0000000503007c0c */ /* 0x004fda000bf06270 */
[----:B---3--:R-:W-:Y:S05]  /*00c0*/  @P0 BRA `(.L_x_1) ;  /* 0x0000000000240947 */ /* 0x008fea0003800000 */
[----:B------:R-:W0:Y:S01]  /*00d0*/  LDC.64 R4, c[0x0][0x380] ;  /* 0x0000e000ff047b82 */ /* 0x000e220000000a00 */
[----:B------:R-:W-:-:S05]  /*00e0*/  IMAD.IADD R11, R3, 0x1, R0 ;  /* 0x00000001030b7824 */ /* 0x000fca00078e0200 */
[----:B------:R-:W-:Y:S01]  /*00f0*/  ISETP.GE.U32.AND P0, PT, R11, UR5, PT ;  /* 0x000000050b007c0c */ /* 0x000fe2000bf06070 */
[----:B0-----:R-:W-:-:S12]  /*0100*/  IMAD.WIDE R2, R3, 0x4, R4 ;  /* 0x0000000403027825 */ /* 0x001fd800078e0204 */
[----:B------:R-:W-:Y:S01]  /*0110*/  @!P0 IMAD.WIDE.U32 R4, R11, 0x4, R4 ;  /* 0x000000040b048825 */ /* 0x000fe200078e0004 */
[----:B------:R-:W2:Y:S05]  /*0120*/  LDG.E R2, desc[UR6][R2.64] ;  /* 0x0000000602027981 */ /* 0x000eaa000c1e1900 */
[----:B------:R-:W2:Y:S02]  /*0130*/  @!P0 LDG.E R5, desc[UR6][R4.64] ;  /* 0x0000000604058981 */ /* 0x000ea4000c1e1900 */
[----:B--2---:R-:W-:Y:S01]  /*0140*/  @!P0 IADD3 R6, PT, PT, R2, R5, RZ ;  /* 0x0000000502068210 */ /* 0x004fe20007ffe0ff */
[----:B------:R-:W-:-:S07]  /*0150*/  @P0 IMAD.MOV.U32 R6, RZ, RZ, R2 ;  /* 0x000000ffff060224 */ /* 0x000fce00078e0002 */
.L_x_1:
[----:B------:R-:W-:Y:S05]  /*0160*/  BSYNC.RECONVERGENT B0 ;  /* 0x0000000000007941 */ /* 0x000fea0003800200 */
.L_x_0:
[----:B------:R-:W0:Y:S01]  /*0170*/  S2UR UR5, SR_CgaCtaId ;  /* 0x00000000000579c3 */ /* 0x000e220000008800 */
[----:B------:R-:W-:Y:S01]  /*0180*/  UMOV UR4, 0x400 ;  /* 0x0000040000047882 */ /* 0x000fe20000000000 */
[----:B------:R-:W-:Y:S02]  /*0190*/  ISETP.GE.U32.AND P1, PT, R0, 0x2, PT ;  /* 0x000000020000780c */ /* 0x000fe40003f26070 */
[----:B------:R-:W-:Y:S01]  /*01a0*/  ISETP.NE.AND P0, PT, R9, RZ, PT ;  /* 0x000000ff0900720c */ /* 0x000fe20003f05270 */
[----:B0-----:R-:W-:-:S06]  /*01b0*/  ULEA UR4, UR5, UR4, 0x18 ;  /* 0x0000000405047291 */ /* 0x001fcc000f8ec0ff */
[----:B------:R-:W-:-:S05]  /*01c0*/  LEA R3, R9, UR4, 0x2 ;  /* 0x0000000409037c11 */ /* 0x000fca000f8e10ff */
[----:B------:R0:W-:Y:S01]  /*01d0*/  STS [R3], R6 ;  /* 0x0000000603007388 */ /* 0x0001e20000000800 */
[----:B------:R-:W-:Y:S06]  /*01e0*/  BAR.SYNC.DEFER_BLOCKING 0x0 ;  /* 0x0000000000007b1d */ /* 0x000fec0000010000 */
[----:B------:R-:W-:Y:S05]  /*01f0*/  @!P1 BRA `(.L_x_2) ;  /* 0x00000000002c9947 */ /* 0x000fea0003800000 */
.L_x_3:
[----:B0-----:R-:W-:-:S04]  /*0200*/  SHF.R.U32.HI R6, RZ, 0x1, R0 ;  /* 0x00000001ff067819 */ /* 0x001fc80000011600 */
[----:B------:R-:W-:-:S13]  /*0210*/  ISETP.GE.U32.AND P1, PT, R9, R6, PT ;  /* 0x000000060900720c */ /* 0x000fda0003f26070 */
[----:B------:R-:W-:Y:S01]  /*0220*/  @!P1 LEA R2, R6, R3, 0x2 ;  /* 0x0000000306029211 */ /* 0x000fe200078e10ff */
[----:B------:R-:W-:Y:S05]  /*0230*/  @!P1 LDS R5, [R3] ;  /* 0x0000000003059984 */ /* 0x000fea0000000800 */
[----:B------:R-:W0:Y:S02]  /*0240*/  @!P1 LDS R2, [R2] ;  /* 0x0000000002029984 */ /* 0x000e240000000800 */
[----:B0-----:R-:W-:-:S05]  /*0250*/  @!P1 IMAD.IADD R4, R2, 0x1, R5 ;  /* 0x0000000102049824 */ /* 0x001fca00078e0205 */
[----:B------:R1:W-:Y:S01]  /*0260*/  @!P1 STS [R3], R4 ;  /* 0x0000000403009388 */ /* 0x0003e20000000800 */
[----:B------:R-:W-:Y:S01]  /*0270*/  BAR.SYNC.DEFER_BLOCKING 0x0 ;  /* 0x0000000000007b1d */ /* 0x000fe20000010000 */
[----:B------:R-:W-:Y:S02]  /*0280*/  ISETP.GT.U32.AND P1, PT, R0, 0x3, PT ;  /* 0x000000030000780c */ /* 0x000fe40003f24070 */
[----:B------:R-:W-:-:S11]  /*0290*/  MOV R0, R6 ;  /* 0x0000000600007202 */ /* 0x000fd60000000f00 */
[----:B-1----:R-:W-:Y:S05]  /*02a0*/  @P1 BRA `(.L_x_3) ;  /* 0xfffffffc00d41947 */ /* 0x002fea000383ffff */
.L_x_2:
[----:B------:R-:W-:Y:S05]  /*02b0*/  @P0 EXIT ;  /* 0x000000000000094d */ /* 0x000fea0003800000 */
[----:B------:R-:W1:Y:S01]  /*02c0*/  S2UR UR5, SR_CgaCtaId ;  /* 0x00000000000579c3 */ /* 0x000e620000008800 */
[----:B------:R-:W-:-:S07]  /*02d0*/  UMOV UR4, 0x400 ;  /* 0x0000040000047882 */ /* 0x000fce0000000000 */
[----:B0-----:R-:W0:Y:S01]  /*02e0*/  LDC.64 R2, c[0x0][0x388] ;  /* 0x0000e200ff027b82 */ /* 0x001e220000000a00 */
[----:B-1----:R-:W-:Y:S01]  /*02f0*/  ULEA UR4, UR5, UR4, 0x18 ;  /* 0x0000000405047291 */ /* 0x002fe2000f8ec0ff */
[----:B0-----:R-:W-:-:S08]  /*0300*/  IMAD.WIDE.U32 R2, R7, 0x4, R2 ;  /* 0x0000000407027825 */ /* 0x001fd000078e0002 */
[----:B------:R-:W0:Y:S04]  /*0310*/  LDS R5, [UR4] ;  /* 0x00000004ff057984 */ /* 0x000e280008000800 */
[----:B0-----:R-:W-:Y:S01]  /*0320*/  STG.E desc[UR6][R2.64], R5 ;  /* 0x0000000502007986 */ /* 0x001fe2000c101906 */
[----:B------:R-:W-:Y:S05]  /*0330*/  EXIT ;  /* 0x000000000000794d */ /* 0x000fea0003800000 */
.L_x_4:
[----:B------:R-:W-:-:S00]  /*0340*/  BRA `(.L_x_4) ;  /* 0xfffffffc00fc7947 */ /* 0x000fc0000383ffff */
[----:B------:R-:W-:-:S00]  /*0350*/  NOP ;  /* 0x0000000000007918 */ /* 0x000fc00000000000 */
        /* <DEDUP_REMOVED lines=10> */
.L_x_17:


//--------------------- .text._Z4initPiij         --------------------------
	.section	.text._Z4initPiij,"ax",@progbits
	.align	128
        .global         _Z4initPiij
        .type           _Z4initPiij,@function
        .size           _Z4initPiij,(.L_x_18 - _Z4initPiij)
        .other          _Z4initPiij,@"STO_CUDA_ENTRY STV_DEFAULT"
_Z4initPiij:
.text._Z4initPiij:
[----:B------:R-:W0:Y:S01]  /*0000*/  LDC R1, c[0x0][0x37c] ;  /* 0x0000df00ff017b82 */ /* 0x000e220000000800 */
[----:B------:R-:W1:Y:S07]  /*0010*/  S2R R3, SR_TID.X ;  /* 0x0000000000037919 */ /* 0x000e6e0000002100 */
[----:B------:R-:W1:Y:S01]  /*0020*/  S2UR UR4, SR_CTAID.X ;  /* 0x00000000000479c3 */ /* 0x000e620000002500 */
[----:B------:R-:W2:Y:S01]  /*0030*/  LDCU UR5, c[0x0][0x388] ;  /* 0x00007100ff0577ac */ /* 0x000ea20008000800 */
[----:B0-----:R-:W-:-:S06]  /*0040*/  VIADD R1, R1, 0xffffffd0 ;  /* 0xffffffd001017836 */ /* 0x001fcc0000000000 */
[----:B------:R-:W1:Y:S02]  /*0050*/  LDC R10, c[0x0][0x360] ;  /* 0x0000d800ff0a7b82 */ /* 0x000e640000000800 */
[----:B-1----:R-:W-:-:S05]  /*0060*/  IMAD R10, R10, UR4, R3 ;  /* 0x000000040a0a7c24 */ /* 0x002fca000f8e0203 */
[----:B--2---:R-:W-:-:S13]  /*0070*/  ISETP.GE.AND P0, PT, R10, UR5, PT ;  /* 0x000000050a007c0c */ /* 0x004fda000bf06270 */
[----:B------:R-:W-:Y:S05]  /*0080*/  @P0 EXIT ;  /* 0x000000000000094d */ /* 0x000fea0003800000 */
[----:B------:R-:W0:Y:S01]  /*0090*/  LDC R0, c[0x0][0x38c] ;  /* 0x0000e300ff007b82 */ /* 0x000e220000000800 */
[----:B------:R-:W-:Y:S01]  /*00a0*/  IMAD.MOV.U32 R7, RZ, RZ, -0x75bd8fc ;  /* 0xf8a42704ff077424 */ /* 0x000fe200078e00ff */
[----:B------:R-:W-:Y:S01]  /*00b0*/  ISETP.NE.AND P0, PT, R10, RZ, PT ;  /* 0x000000ff0a00720c */ /* 0x000fe20003f05270 */
[----:B------:R-:W-:Y:S01]  /*00c0*/  IMAD.MOV.U32 R4, RZ, RZ, -0x23270784 ;  /* 0xdcd8f87cff047424 */ /* 0x000fe200078e00ff */
[----:B------:R-:W1:Y:S01]  /*00d0*/  LDCU.64 UR6, c[0x0][0x358] ;  /* 0x00006b00ff0677ac */ /* 0x000e620008000a00 */
[----:B------:R-:W-:Y:S01]  /*00e0*/  BSSY.RECONVERGENT B0, `(.L_x_5) ;  /* 0x000025a000007945 */ /* 0x000fe20003800200 */
[----:B0-----:R-:W-:-:S05]  /*00f0*/  LOP3.LUT R0, R0, 0xaad26b49, RZ, 0x3c, !PT ;  /* 0xaad26b4900007812 */ /* 0x001fca00078e3cff */
[----:B------:R-:W-:-:S04]  /*0100*/  IMAD R0, R0, 0x4182bed5, RZ ;  /* 0x4182bed500007824 */ /* 0x000fc800078e02ff */
[C---:B------:R-:W-:Y:S01]  /*0110*/  VIADD R5, R0.reuse, 0x583f19 ;  /* 0x00583f1900057836 */ /* 0x040fe20000000000 */
[C---:B------:R-:W-:Y:S01]  /*0120*/  LOP3.LUT R6, R0.reuse, 0x159a55e5, RZ, 0x3c, !PT ;  /* 0x159a55e500067812 */ /* 0x040fe200078e3cff */
[C---:B------:R-:W-:Y:S02]  /*0130*/  VIADD R2, R0.reuse, 0xd9f6dc18 ;  /* 0xd9f6dc1800027836 */ /* 0x040fe40000000000 */
[----:B------:R-:W-:Y:S01]  /*0140*/  VIADD R3, R0, 0x75bcd15 ;  /* 0x075bcd1500037836 */ /* 0x000fe20000000000 */
[----:B------:R0:W-:Y:S01]  /*0150*/  STL.64 [R1+0x10], R4 ;  /* 0x0000100401007387 */ /* 0x0001e20000100a00 */
[----:B------:R-:W-:-:S03]  /*0160*/  SHF.R.S32.HI R0, RZ, 0x1f, R10 ;  /* 0x0000001fff007819 */ /* 0x000fc6000001140a */
[----:B------:R0:W-:Y:S04]  /*0170*/  STL.64 [R1+0x8], R6 ;  /* 0x0000080601007387 */ /* 0x0001e80000100a00 */
[----:B------:R0:W-:Y:S01]  /*0180*/  STL.64 [R1], R2 ;  /* 0x0000000201007387 */ /* 0x0001e20000100a00 */
[----:B-1----:R-:W-:Y:S05]  /*0190*/  @!P0 BRA `(.L_x_6) ;  /* 0x0000002400388947 */ /* 0x002fea0003800000 */
[----:B------:R-:W-:Y:S02]  /*01a0*/  IMAD.MOV.U32 R13, RZ, RZ, R0 ;  /* 0x000000ffff0d7224 */ /* 0x000fe400078e0000 */
[----:B------:R-:W-:Y:S02]  /*01b0*/  IMAD.MOV.U32 R11, RZ, RZ, RZ ;  /* 0x000000ffff0b7224 */ /* 0x000fe400078e00ff */
[----:B0-----:R-:W-:-:S07]  /*01c0*/  IMAD.MOV.U32 R2, RZ, RZ, R10 ;  /* 0x000000ffff027224 */ /* 0x001fce00078e000a */
.L_x_15:
[----:B------:R-:W-:Y:S01]  /*01d0*/  LOP3.LUT R0, R2, 0x3, RZ, 0xc0, !PT ;  /* 0x0000000302007812 */ /* 0x000fe200078ec0ff */
[----:B------:R-:W-:Y:S03]  /*01e0*/  BSSY.RECONVERGENT B1, `(.L_x_7) ;  /* 0x0000243000017945 */ /* 0x000fe60003800200 */
[----:B------:R-:W-:-:S04]  /*01f0*/  ISETP.NE.U32.AND P0, PT, R0, RZ, PT ;  /* 0x000000ff0000720c */ /* 0x000fc80003f05070 */
[----:B------:R-:W-:-:S13]  /*0200*/  ISETP.NE.AND.EX P0, PT, RZ, RZ, PT, P0 ;  /* 0x000000ffff00720c */ /* 0x000fda0003f05300 */
[----:B0-----:R-:W-:Y:S05]  /*0210*/  @!P0 BRA `(.L_x_8) ;  /* 0x0000002000fc8947 */ /* 0x001fea0003800000 */
[----:B------:R-:W0:Y:S01]  /*0220*/  LDC.64 R8, c[0x4][RZ] ;  /* 0x01000000ff087b82 */ /* 0x000e220000000a00 */
[----:B------:R-:W-:Y:S01]  /*0230*/  IMAD.MOV.U32 R0, RZ, RZ, RZ ;  /* 0x000000ffff007224 */ /* 0x000fe200078e00ff */
[----:B------:R-:W-:Y:S02]  /*0240*/  CS2R R4, SRZ ;  /* 0x0000000000047805 */ /* 0x000fe4000001ff00 */
[----:B------:R-:W-:Y:S01]  /*0250*/  CS2R R6, SRZ ;  /* 0x0000000000067805 */ /* 0x000fe2000001ff00 */
[----:B------:R-:W-:Y:S02]  /*0260*/  IMAD.MOV.U32 R3, RZ, RZ, RZ ;  /* 0x000000ffff037224 */ /* 0x000fe400078e00ff */
[----:B0-----:R-:W-:-:S07]  /*0270*/  IMAD.WIDE.U32 R8, R11, 0xc80, R8 ;  /* 0x00000c800b087825 */ /* 0x001fce00078e0008 */
.L_x_10:
[----:B------:R-:W-:-:S06]  /*0280*/  IMAD R12, R0, 0x4, R1 ;  /* 0x00000004000c7824 */ /* 0x000fcc00078e0201 */
[----:B------:R-:W5:Y:S01]  /*0290*/  LDL R12, [R12+0x4] ;  /* 0x000004000c0c7983 */ /* 0x000f620000100800 */
[----:B------:R-:W-:-:S05]  /*02a0*/  UMOV UR4, URZ ;  /* 0x000000ff00047c82 */ /* 0x000fca0008000000 */
.L_x_9:
[----:B-----5:R-:W-:Y:S01]  /*02b0*/  SHF.R.U32.HI R22, RZ, UR4, R12 ;  /* 0x00000004ff167c19 */ /* 0x020fe2000801160c */
[----:B------:R-:W-:-:S03]  /*02c0*/  IMAD.SHL.U32 R14, R0, 0x20, RZ ;  /* 0x00000020000e7824 */ /* 0x000fc600078e00ff */
[----:B------:R-:W-:Y:S01]  /*02d0*/  LOP3.LUT R15, R22, 0x1, RZ, 0xc0, !PT ;  /* 0x00000001160f7812 */ /* 0x000fe200078ec0ff */
[----:B------:R-:W-:-:S03]  /*02e0*/  VIADD R14, R14, UR4 ;  /* 0x000000040e0e7c36 */ /* 0x000fc60008000000 */
[----:B------:R-:W-:Y:S01]  /*02f0*/  ISETP.NE.U32.AND P0, PT, R15, 0x1, PT ;  /* 0x000000010f00780c */ /* 0x000fe20003f05070 */
[----:B------:R-:W-:-:S03]  /*0300*/  IMAD R15, R14, 0x5, RZ ;  /* 0x000000050e0f7824 */ /* 0x000fc600078e02ff */
[----:B------:R-:W-:Y:S01]  /*0310*/  R2P PR, R22, 0x7e ;  /* 0x0000007e16007804 */ /* 0x000fe20000000000 */
[----:B------:R-:W-:-:S08]  /*0320*/  IMAD.WIDE.U32 R14, R15, 0x4, R8 ;  /* 0x000000040f0e7825 */ /* 0x000fd000078e0008 */
[----:B------:R-:W2:Y:S04]  /*0330*/  @!P0 LDG.E R16, desc[UR6][R14.64+0x10] ;  /* 0x000010060e108981 */ /* 0x000ea8000c1e1900 */
[----:B------:R-:W3:Y:S04]  /*0340*/  @P1 LDG.E R18, desc[UR6][R14.64+0x24] ;  /* 0x000024060e121981 */ /* 0x000ee8000c1e1900 */
[----:B------:R-:W4:Y:S04]  /*0350*/  @P2 LDG.E R20, desc[UR6][R14.64+0x38] ;  /* 0x000038060e142981 */ /* 0x000f28000c1e1900 */
[----:B------:R-:W4:Y:S04]  /*0360*/  @P3 LDG.E R24, desc[UR6][R14.64+0x4c] ;  /* 0x00004c060e183981 */ /* 0x000f28000c1e1900 */
[----:B------:R-:W4:Y:S04]  /*0370*/  @P4 LDG.E R26, desc[UR6][R14.64+0x60] ;  /* 0x000060060e1a4981 */ /* 0x000f28000c1e1900 */
[----:B------:R-:W4:Y:S04]  /*0380*/  @!P0 LDG.E R17, desc[UR6][R14.64+0x4] ;  /* 0x000004060e118981 */ /* 0x000f28000c1e1900 */
[----:B------:R-:W4:Y:S04]  /*0390*/  @!P0 LDG.E R19, desc[UR6][R14.64+0xc] ;  /* 0x00000c060e138981 */ /* 0x000f28000c1e1900 */
[----:B------:R-:W4:Y:S04]  /*03a0*/  @P1 LDG.E R21, desc[UR6][R14.64+0x18] ;  /* 0x000018060e151981 */ /* 0x000f28000c1e1900 */
[----:B------:R-:W4:Y:S04]  /*03b0*/  @P3 LDG.E R23, desc[UR6][R14.64+0x40] ;  /* 0x000040060e173981 */ /* 0x000f28000c1e1900 */
[----:B------:R-:W4:Y:S04]  /*03c0*/  @P5 LDG.E R25, desc[UR6][R14.64+0x70] ;  /* 0x000070060e195981 */ /* 0x000f28000c1e1900 */
[----:B------:R-:W4:Y:S01]  /*03d0*/  @P6 LDG.E R28, desc[UR6][R14.64+0x88] ;  /* 0x000088060e1c6981 */ /* 0x000f22000c1e1900 */
[----:B--2---:R-:W-:-:S03]  /*03e0*/  @!P0 LOP3.LUT R5, R5, R16, RZ, 0x3c, !PT ;  /* 0x0000001005058212 */ /* 0x004fc600078e3cff */
[----:B------:R-:W2:Y:S01]  /*03f0*/  @!P0 LDG.E R16, desc[UR6][R14.64] ;  /* 0x000000060e108981 */ /* 0x000ea2000c1e1900 */
[----:B---3--:R-:W-:-:S03]  /*0400*/  @P1 LOP3.LUT R5, R5, R18, RZ, 0x3c, !PT ;  /* 0x0000001205051212 */ /* 0x008fc600078e3cff */
[----:B------:R-:W3:Y:S01]  /*0410*/  @!P0 LDG.E R18, desc[UR6][R14.64+0x8] ;  /* 0x000008060e128981 */ /* 0x000ee2000c1e1900 */
[----:B----4-:R-:W-:-:S03]  /*0420*/  @P2 LOP3.LUT R5, R5, R20, RZ, 0x3c, !PT ;  /* 0x0000001405052212 */ /* 0x010fc600078e3cff */
[----:B------:R-:W4:Y:S01]  /*0430*/  @P1 LDG.E R20, desc[UR6][R14.64+0x14] ;  /* 0x000014060e141981 */ /* 0x000f22000c1e1900 */
[----:B------:R-:W-:-:S03]  /*0440*/  @P3 LOP3.LUT R5, R5, R24, RZ, 0x3c, !PT ;  /* 0x0000001805053212 */ /* 0x000fc600078e3cff */
[----:B------:R-:W4:Y:S01]  /*0450*/  @P5 LDG.E R24, desc[UR6][R14.64+0x74] ;  /* 0x000074060e185981 */ /* 0x000f22000c1e1900 */
[----:B------:R-:W-:-:S03]  /*0460*/  @P4 LOP3.LUT R5, R5, R26, RZ, 0x3c, !PT ;  /* 0x0000001a05054212 */ /* 0x000fc600078e3cff */
[----:B------:R-:W4:Y:S01]  /*0470*/  @P3 LDG.E R26, desc[UR6][R14.64+0x44] ;  /* 0x000044060e1a3981 */ /* 0x000f22000c1e1900 */
[----:B------:R-:W-:-:S03]  /*0480*/  @!P0 LOP3.LUT R6, R6, R17, RZ, 0x3c, !PT ;  /* 0x0000001106068212 */ /* 0x000fc600078e3cff */
[----:B------:R-:W4:Y:S01]  /*0490*/  @P1 LDG.E R17, desc[UR6][R14.64+0x20] ;  /* 0x000020060e111981 */ /* 0x000f22000c1e1900 */
[----:B------:R-:W-:-:S03]  /*04a0*/  @!P0 LOP3.LUT R4, R4, R19, RZ, 0x3c, !PT ;  /* 0x0000001304048212 */ /* 0x000fc600078e3cff */
[----:B------:R-:W4:Y:S01]  /*04b0*/  @P2 LDG.E R19, desc[UR6][R14.64+0x2c] ;  /* 0x00002c060e132981 */ /* 0x000f22000c1e1900 */
[----:B------:R-:W-:-:S03]  /*04c0*/  @P1 LOP3.LUT R6, R6, R21, RZ, 0x3c, !PT ;  /* 0x0000001506061212 */ /* 0x000fc600078e3cff */
[----:B------:R-:W4:Y:S01]  /*04d0*/  @P2 LDG.E R21, desc[UR6][R14.64+0x34] ;  /* 0x000034060e152981 */ /* 0x000f22000c1e1900 */
[----:B--2---:R-:W-:-:S03]  /*04e0*/  @!P0 LOP3.LUT R3, R3, R16, RZ, 0x3c, !PT ;  /* 0x0000001003038212 */ /* 0x004fc600078e3cff */
[----:B------:R-:W2:Y:S01]  /*04f0*/  @P1 LDG.E R16, desc[UR6][R14.64+0x1c] ;  /* 0x00001c060e101981 */ /* 0x000ea2000c1e1900 */
[----:B---3--:R-:W-:-:S03]  /*0500*/  @!P0 LOP3.LUT R7, R7, R18, RZ, 0x3c, !PT ;  /* 0x0000001207078212 */ /* 0x008fc600078e3cff */
[----:B------:R-:W3:Y:S01]  /*0510*/  @P2 LDG.E R18, desc[UR6][R14.64+0x28] ;  /* 0x000028060e122981 */ /* 0x000ee2000c1e1900 */
[----:B----4-:R-:W-:-:S03]  /*0520*/  @P1 LOP3.LUT R3, R3, R20, RZ, 0x3c, !PT ;  /* 0x0000001403031212 */ /* 0x010fc600078e3cff */
[----:B------:R-:W4:Y:S01]  /*0530*/  @P2 LDG.E R20, desc[UR6][R14.64+0x30] ;  /* 0x000030060e142981 */ /* 0x000f22000c1e1900 */
[----:B------:R-:W-:-:S03]  /*0540*/  @P5 LOP3.LUT R5, R5, R24, RZ, 0x3c, !PT ;  /* 0x0000001805055212 */ /* 0x000fc600078e3cff */
[----:B------:R-:W4:Y:S01]  /*0550*/  @P3 LDG.E R24, desc[UR6][R14.64+0x3c] ;  /* 0x00003c060e183981 */ /* 0x000f22000c1e1900 */
[----:B------:R-:W-:-:S03]  /*0560*/  @P1 LOP3.LUT R4, R4, R17, RZ, 0x3c, !PT ;  /* 0x0000001104041212 */ /* 0x000fc600078e3cff */
[----:B------:R-:W4:Y:S01]  /*0570*/  @P3 LDG.E R17, desc[UR6][R14.64+0x48] ;  /* 0x000048060e113981 */ /* 0x000f22000c1e1900 */
[----:B------:R-:W-:-:S03]  /*0580*/  @P2 LOP3.LUT R6, R6, R19, RZ, 0x3c, !PT ;  /* 0x0000001306062212 */ /* 0x000fc600078e3cff */
[----:B------:R-:W4:Y:S01]  /*0590*/  @P4 LDG.E R19, desc[UR6][R14.64+0x54] ;  /* 0x000054060e134981 */ /* 0x000f22000c1e1900 */
[----:B------:R-:W-:Y:S02]  /*05a0*/  @P2 LOP3.LUT R4, R4, R21, RZ, 0x3c, !PT ;  /* 0x0000001504042212 */ /* 0x000fe400078e3cff */
[----:B------:R-:W-:Y:S01]  /*05b0*/  @P3 LOP3.LUT R6, R6, R23, RZ, 0x3c, !PT ;  /* 0x0000001706063212 */ /* 0x000fe200078e3cff */
[----:B------:R-:W4:Y:S04]  /*05c0*/  @P4 LDG.E R21, desc[UR6][R14.64+0x5c] ;  /* 0x00005c060e154981 */ /* 0x000f28000c1e1900 */
[----:B------:R-:W4:Y:S01]  /*05d0*/  @P5 LDG.E R23, desc[UR6][R14.64+0x68] ;  /* 0x000068060e175981 */ /* 0x000f22000c1e1900 */
[----:B--2---:R-:W-:-:S03]  /*05e0*/  @P1 LOP3.LUT R7, R7, R16, RZ, 0x3c, !PT ;  /* 0x0000001007071212 */ /* 0x004fc600078e3cff */
[----:B------:R-:W2:Y:S01]  /*05f0*/  @P4 LDG.E R16, desc[UR6][R14.64+0x50] ;  /* 0x000050060e104981 */ /* 0x000ea2000c1e1900 */
[----:B---3--:R-:W-:-:S03]  /*0600*/  @P2 LOP3.LUT R3, R3, R18, RZ, 0x3c, !PT ;  /* 0x0000001203032212 */ /* 0x008fc600078e3cff */
[----:B------:R-:W3:Y:S01]  /*0610*/  @P4 LDG.E R18, desc[UR6][R14.64+0x58] ;  /* 0x000058060e124981 */ /* 0x000ee2000c1e1900 */
[----:B----4-:R-:W-:-:S03]  /*0620*/  @P2 LOP3.LUT R7, R7, R20, RZ, 0x3c, !PT ;  /* 0x0000001407072212 */ /* 0x010fc600078e3cff */
[----:B------:R-:W4:Y:S01]  /*0630*/  @P5 LDG.E R20, desc[UR6][R14.64+0x64] ;  /* 0x000064060e145981 */ /* 0x000f22000c1e1900 */
[----:B------:R-:W-:-:S03]  /*0640*/  @P3 LOP3.LUT R3, R3, R24, RZ, 0x3c, !PT ;  /* 0x0000001803033212 */ /* 0x000fc600078e3cff */
[----:B------:R-:W4:Y:S01]  /*0650*/  @P5 LDG.E R24, desc[UR6][R14.64+0x6c] ;  /* 0x00006c060e185981 */ /* 0x000f22000c1e1900 */
[----:B------:R-:W-:Y:S02]  /*0660*/  LOP3.LUT P0, RZ, R22, 0x80, RZ, 0xc0, !PT ;  /* 0x0000008016ff7812 */ /* 0x000fe4000780c0ff */
[----:B------:R-:W-:Y:S02]  /*0670*/  @P3 LOP3.LUT R7, R7, R26, RZ, 0x3c, !PT ;  /* 0x0000001a07073212 */ /* 0x000fe400078e3cff */
[----:B------:R-:W-:Y:S02]  /*0680*/  @P3 LOP3.LUT R4, R4, R17, RZ, 0x3c, !PT ;  /* 0x0000001104043212 */ /* 0x000fe400078e3cff */
[----:B------:R-:W4:Y:S01]  /*0690*/  @P6 LDG.E R17, desc[UR6][R14.64+0x7c] ;  /* 0x00007c060e116981 */ /* 0x000f22000c1e1900 */
[----:B------:R-:W-:-:S03]  /*06a0*/  @P4 LOP3.LUT R6, R6, R19, RZ, 0x3c, !PT ;  /* 0x0000001306064212 */ /* 0x000fc600078e3cff */
[----:B------:R-:W4:Y:S01]  /*06b0*/  @P6 LDG.E R19, desc[UR6][R14.64+0x84] ;  /* 0x000084060e136981 */ /* 0x000f22000c1e1900 */
[----:B------:R-:W-:-:S03]  /*06c0*/  @P4 LOP3.LUT R4, R4, R21, RZ, 0x3c, !PT ;  /* 0x0000001504044212 */ /* 0x000fc600078e3cff */
[----:B------:R-:W4:Y:S01]  /*06d0*/  @P0 LDG.E R26, desc[UR6][R14.64+0x9c] ;  /* 0x00009c060e1a0981 */ /* 0x000f22000c1e1900 */
[----:B------:R-:W-:-:S03]  /*06e0*/  @P5 LOP3.LUT R6, R6, R23, RZ, 0x3c, !PT ;  /* 0x0000001706065212 */ /* 0x000fc600078e3cff */
        /* <DEDUP_REMOVED lines=10> */
[----:B------:R-:W-:Y:S02]  /*0790*/  @P5 LOP3.LUT R4, R4, R25, RZ, 0x3c, !PT ;  /* 0x0000001904045212 */ /* 0x000fe400078e3cff */
[----:B------:R-:W-:Y:S02]  /*07a0*/  @P6 LOP3.LUT R5, R5, R28, RZ, 0x3c, !PT ;  /* 0x0000001c05056212 */ /* 0x000fe400078e3cff */
[----:B------:R-:W-:Y:S02]  /*07b0*/  @P6 LOP3.LUT R6, R6, R17, RZ, 0x3c, !PT ;  /* 0x0000001106066212 */ /* 0x000fe400078e3cff */
[----:B------:R-:W-:Y:S02]  /*07c0*/  @P6 LOP3.LUT R4, R4, R19, RZ, 0x3c, !PT ;  /* 0x0000001304046212 */ /* 0x000fe400078e3cff */
[----:B------:R-:W-:Y:S02]  /*07d0*/  @P0 LOP3.LUT R5, R5, R26, RZ, 0x3c, !PT ;  /* 0x0000001a05050212 */ /* 0x000fe400078e3cff */
[----:B------:R-:W-:-:S02]  /*07e0*/  @P0 LOP3.LUT R6, R6, R21, RZ, 0x3c, !PT ;  /* 0x0000001506060212 */ /* 0x000fc400078e3cff */
[----:B------:R-:W-:Y:S02]  /*07f0*/  @P0 LOP3.LUT R4, R4, R23, RZ, 0x3c, !PT ;  /* 0x0000001704040212 */ /* 0x000fe400078e3cff */
[----:B--2---:R-:W-:Y:S02]  /*0800*/  @P6 LOP3.LUT R3, R3, R16, RZ, 0x3c, !PT ;  /* 0x0000001003036212 */ /* 0x004fe400078e3cff */
[----:B---3--:R-:W-:Y:S02]  /*0810*/  @P6 LOP3.LUT R7, R7, R18, RZ, 0x3c, !PT ;  /* 0x0000001207076212 */ /* 0x008fe400078e3cff */
[----:B----4-:R-:W-:Y:S02]  /*0820*/  @P0 LOP3.LUT R3, R3, R20, RZ, 0x3c, !PT ;  /* 0x0000001403030212 */ /* 0x010fe400078e3cff */
[----:B------:R-:W-:Y:S02]  /*0830*/  @P0 LOP3.LUT R7, R7, R24, RZ, 0x3c, !PT ;  /* 0x0000001807070212 */ /* 0x000fe400078e3cff */
[----:B------:R-:W-:-:S13]  /*0840*/  R2P PR, R22.B1, 0x7f ;  /* 0x0000007f16007804 */ /* 0x000fda0000001000 */
[----:B------:R-:W2:Y:S04]  /*0850*/  @P0 LDG.E R18, desc[UR6][R14.64+0xa0] ;  /* 0x0000a0060e120981 */ /* 0x000ea8000c1e1900 */
[----:B------:R-:W3:Y:S04]  /*0860*/  @P0 LDG.E R19, desc[UR6][R14.64+0xa4] ;  /* 0x0000a4060e130981 */ /* 0x000ee8000c1e1900 */
[----:B------:R-:W4:Y:S04]  /*0870*/  @P0 LDG.E R20, desc[UR6][R14.64+0xa8] ;  /* 0x0000a8060e140981 */ /* 0x000f28000c1e1900 */
[----:B------:R-:W4:Y:S04]  /*0880*/  @P0 LDG.E R21, desc[UR6][R14.64+0xac] ;  /* 0x0000ac060e150981 */ /* 0x000f28000c1e1900 */
[----:B------:R-:W4:Y:S04]  /*0890*/  @P0 LDG.E R24, desc[UR6][R14.64+0xb0] ;  /* 0x0000b0060e180981 */ /* 0x000f28000c1e1900 */
[----:B------:R-:W4:Y:S04]  /*08a0*/  @P1 LDG.E R16, desc[UR6][R14.64+0xbc] ;  /* 0x0000bc060e101981 */ /* 0x000f28000c1e1900 */
[----:B------:R-:W4:Y:S04]  /*08b0*/  @P1 LDG.E R26, desc[UR6][R14.64+0xb4] ;  /* 0x0000b4060e1a1981 */ /* 0x000f28000c1e1900 */
        /* <DEDUP_REMOVED lines=11> */
[----:B------:R-:W-:Y:S01]  /*0970*/  LOP3.LUT P0, RZ, R22, 0x8000, RZ, 0xc0, !PT ;  /* 0x0000800016ff7812 */ /* 0x000fe2000780c0ff */
[----:B------:R-:W4:Y:S01]  /*0980*/  @P2 LDG.E R24, desc[UR6][R14.64+0xd8] ;  /* 0x0000d8060e182981 */ /* 0x000f22000c1e1900 */
[----:B------:R-:W-:-:S03]  /*0990*/  @P1 LOP3.LUT R7, R7, R16, RZ, 0x3c, !PT ;  /* 0x0000001007071212 */ /* 0x000fc600078e3cff */
[----:B------:R-:W4:Y:S01]  /*09a0*/  @P2 LDG.E R22, desc[UR6][R14.64+0xd0] ;  /* 0x0000d0060e162981 */ /* 0x000f22000c1e1900 */
[----:B------:R-:W-:-:S03]  /*09b0*/  @P1 LOP3.LUT R3, R3, R26, RZ, 0x3c, !PT ;  /* 0x0000001a03031212 */ /* 0x000fc600078e3cff */
[----:B------:R-:W4:Y:S01]  /*09c0*/  @P3 LDG.E R16, desc[UR6][R14.64+0xe4] ;  /* 0x0000e4060e103981 */ /* 0x000f22000c1e1900 */
[----:B------:R-:W-:-:S03]  /*09d0*/  @P1 LOP3.LUT R6, R6, R23, RZ, 0x3c, !PT ;  /* 0x0000001706061212 */ /* 0x000fc600078e3cff */
[----:B------:R-:W4:Y:S01]  /*09e0*/  @P3 LDG.E R26, desc[UR6][R14.64+0xdc] ;  /* 0x0000dc060e1a3981 */ /* 0x000f22000c1e1900 */
[----:B------:R-:W-:-:S03]  /*09f0*/  @P1 LOP3.LUT R4, R4, R17, RZ, 0x3c, !PT ;  /* 0x0000001104041212 */ /* 0x000fc600078e3cff */
        /* <DEDUP_REMOVED lines=43> */
[----:B------:R-:W-:-:S04]  /*0cb0*/  UIADD3 UR4, UPT, UPT, UR4, 0x10, URZ ;  /* 0x0000001004047890 */ /* 0x000fc8000fffe0ff */
[----:B------:R-:W-:Y:S01]  /*0cc0*/  UISETP.NE.AND UP0, UPT, UR4, 0x20, UPT ;  /* 0x000000200400788c */ /* 0x000fe2000bf05270 */
[----:B--2---:R-:W-:Y:S02]  /*0cd0*/  @P5 LOP3.LUT R5, R5, R18, RZ, 0x3c, !PT ;  /* 0x0000001205055212 */ /* 0x004fe400078e3cff */
[----:B---3--:R-:W-:Y:S02]  /*0ce0*/  @P6 LOP3.LUT R6, R6, R19, RZ, 0x3c, !PT ;  /* 0x0000001306066212 */ /* 0x008fe400078e3cff */
[----:B----4-:R-:W-:Y:S02]  /*0cf0*/  @P6 LOP3.LUT R3, R3, R20, RZ, 0x3c, !PT ;  /* 0x0000001403036212 */ /* 0x010fe400078e3cff */
[----:B------:R-:W-:Y:S02]  /*0d00*/  @P6 LOP3.LUT R4, R4, R21, RZ, 0x3c, !PT ;  /* 0x0000001504046212 */ /* 0x000fe400078e3cff */
[----:B------:R-:W-:Y:S02]  /*0d10*/  @P6 LOP3.LUT R7, R7, R22, RZ, 0x3c, !PT ;  /* 0x0000001607076212 */ /* 0x000fe400078e3cff */
[----:B------:R-:W-:-:S02]  /*0d20*/  @P6 LOP3.LUT R5, R5, R16, RZ, 0x3c, !PT ;  /* 0x0000001005056212 */ /* 0x000fc400078e3cff */
[----:B------:R-:W-:Y:S02]  /*0d30*/  @P0 LOP3.LUT R3, R3, R24, RZ, 0x3c, !PT ;  /* 0x0000001803030212 */ /* 0x000fe400078e3cff */
[----:B------:R-:W-:Y:S02]  /*0d40*/  @P0 LOP3.LUT R5, R5, R28, RZ, 0x3c, !PT ;  /* 0x0000001c05050212 */ /* 0x000fe400078e3cff */
[----:B------:R-:W-:Y:S02]  /*0d50*/  @P0 LOP3.LUT R7, R7, R26, RZ, 0x3c, !PT ;  /* 0x0000001a07070212 */ /* 0x000fe400078e3cff */
[----:B------:R-:W-:Y:S02]  /*0d60*/  @P0 LOP3.LUT R4, R4, R23, RZ, 0x3c, !PT ;  /* 0x0000001704040212 */ /* 0x000fe400078e3cff */
[----:B------:R-:W-:Y:S01]  /*0d70*/  @P0 LOP3.LUT R6, R6, R17, RZ, 0x3c, !PT ;  /* 0x0000001106060212 */ /* 0x000fe200078e3cff */
[----:B------:R-:W-:Y:S06]  /*0d80*/  BRA.U UP0, `(.L_x_9) ;  /* 0xfffffff500487547 */ /* 0x000fec000b83ffff */
[----:B------:R-:W-:-:S05]  /*0d90*/  VIADD R0, R0, 0x1 ;  /* 0x0000000100007836 */ /* 0x000fca0000000000 */
[----:B------:R-:W-:-:S13]  /*0da0*/  ISETP.NE.AND P0, PT, R0, 0x5, PT ;  /* 0x000000050000780c */ /* 0x000fda0003f05270 */
[----:B------:R-:W-:Y:S05]  /*0db0*/  @P0 BRA `(.L_x_10) ;  /* 0xfffffff400300947 */ /* 0x000fea000383ffff */
[----:B------:R-:W-:Y:S01]  /*0dc0*/  LOP3.LUT R0, R2, 0x3, RZ, 0xc0, !PT ;  /* 0x0000000302007812 */ /* 0x000fe200078ec0ff */
[----:B------:R0:W-:Y:S03]  /*0dd0*/  STL.64 [R1+0x8], R6 ;  /* 0x0000080601007387 */ /* 0x0001e60000100a00 */
[----:B------:R-:W-:Y:S01]  /*0de0*/  ISETP.NE.U32.AND P0, PT, R0, 0x1, PT ;  /* 0x000000010000780c */ /* 0x000fe20003f05070 */
[----:B------:R0:W-:Y:S03]  /*0df0*/  STL.64 [R1+0x10], R4 ;  /* 0x0000100401007387 */ /* 0x0001e60000100a00 */
[----:B------:R-:W-:Y:S01]  /*0e00*/  ISETP.NE.AND.EX P0, PT, RZ, RZ, PT, P0 ;  /* 0x000000ffff00720c */ /* 0x000fe20003f05300 */
[----:B------:R0:W-:-:S12]  /*0e10*/  STL [R1+0x4], R3 ;  /* 0x0000040301007387 */ /* 0x0001d80000100800 */
[----:B0-----:R-:W-:Y:S05]  /*0e20*/  @!P0 BRA `(.L_x_8) ;  /* 0x0000001400f88947 */ /* 0x001fea0003800000 */
[----:B------:R-:W-:Y:S01]  /*0e30*/  UMOV UR4, URZ ;  /* 0x000000ff00047c82 */ /* 0x000fe20008000000 */
[----:B------:R-:W-:Y:S01]  /*0e40*/  IMAD.MOV.U32 R0, RZ, RZ, RZ ;  /* 0x000000ffff007224 */ /* 0x000fe200078e00ff */
[----:B------:R-:W-:Y:S01]  /*0e50*/  CS2R R6, SRZ ;  /* 0x0000000000067805 */ /* 0x000fe2000001ff00 */
[----:B------:R-:W-:Y:S02]  /*0e60*/  IMAD.MOV.U32 R4, RZ, RZ, RZ ;  /* 0x000000ffff047224 */ /* 0x000fe400078e00ff */
[----:B------:R-:W-:Y:S02]  /*0e70*/  IMAD.MOV.U32 R3, RZ, RZ, RZ ;  /* 0x000000ffff037224 */ /* 0x000fe400078e00ff */
[----:B------:R-:W-:-:S07]  /*0e80*/  IMAD.U32 R5, RZ, RZ, UR4 ;  /* 0x00000004ff057e24 */ /* 0x000fce000f8e00ff */
.L_x_12:
[----:B------:R-:W-:-:S06]  /*0e90*/  IMAD R12, R0, 0x4, R1 ;  /* 0x00000004000c7824 */ /* 0x000fcc00078e0201 */
[----:B------:R-:W5:Y:S01]  /*0ea0*/  LDL R12, [R12+0x4] ;  /* 0x000004000c0c7983 */ /* 0x000f620000100800 */
[----:B------:R-:W-:-:S05]  /*0eb0*/  UMOV UR4, URZ ;  /* 0x000000ff00047c82 */ /* 0x000fca0008000000 */
.L_x_11:
        /* <DEDUP_REMOVED lines=180> */
[----:B------:R0:W-:Y:S03]  /*1a00*/  STL [R1+0x4], R3 ;  /* 0x0000040301007387 */ /* 0x0001e60000100800 */
[----:B------:R-:W-:Y:S01]  /*1a10*/  ISETP.NE.AND.EX P0, PT, RZ, RZ, PT, P0 ;  /* 0x000000ffff00720c */ /* 0x000fe20003f05300 */
[----:B------:R0:W-:-:S12]  /*1a20*/  STL.64 [R1+0x10], R4 ;  /* 0x0000100401007387 */ /* 0x0001d80000100a00 */
[----:B0-----:R-:W-:Y:S05]  /*1a30*/  @P0 BRA `(.L_x_8) ;  /* 0x0000000800f40947 */ /* 0x001fea0003800000 */
[----:B------:R-:W-:Y:S01]  /*1a40*/  UMOV UR4, URZ ;  /* 0x000000ff00047c82 */ /* 0x000fe20008000000 */
[----:B------:R-:W-:Y:S01]  /*1a50*/  IMAD.MOV.U32 R0, RZ, RZ, RZ ;  /* 0x000000ffff007224 */ /* 0x000fe200078e00ff */
[----:B------:R-:W-:Y:S01]  /*1a60*/  CS2R R6, SRZ ;  /* 0x0000000000067805 */ /* 0x000fe2000001ff00 */
[----:B------:R-:W-:Y:S02]  /*1a70*/  IMAD.MOV.U32 R4, RZ, RZ, RZ ;  /* 0x000000ffff047224 */ /* 0x000fe400078e00ff */
[----:B------:R-:W-:Y:S02]  /*1a80*/  IMAD.MOV.U32 R3, RZ, RZ, RZ ;  /* 0x000000ffff037224 */ /* 0x000fe400078e00ff */
[----:B------:R-:W-:-:S07]  /*1a90*/  IMAD.U32 R5, RZ, RZ, UR4 ;  /* 0x00000004ff057e24 */ /* 0x000fce000f8e00ff */
.L_x_14:
[----:B------:R-:W-:-:S06]  /*1aa0*/  IMAD R12, R0, 0x4, R1 ;  /* 0x00000004000c7824 */ /* 0x000fcc00078e0201 */
[----:B------:R-:W5:Y:S01]  /*1ab0*/  LDL R12, [R12+0x4] ;  /* 0x000004000c0c7983 */ /* 0x000f620000100800 */
[----:B------:R-:W-:-:S05]  /*1ac0*/  UMOV UR4, URZ ;  /* 0x000000ff00047c82 */ /* 0x000fca0008000000 */
.L_x_13:
        /* <DEDUP_REMOVED lines=177> */
[----:B------:R0:W-:Y:S04]  /*25e0*/  STL.64 [R1+0x8], R6 ;  /* 0x0000080601007387 */ /* 0x0001e80000100a00 */
[----:B------:R0:W-:Y:S04]  /*25f0*/  STL [R1+0x4], R3 ;  /* 0x0000040301007387 */ /* 0x0001e80000100800 */
[----:B------:R0:W-:Y:S02]  /*2600*/  STL.64 [R1+0x10], R4 ;  /* 0x0000100401007387 */ /* 0x0001e40000100a00 */
.L_x_8:
[----:B------:R-:W-:Y:S05]  /*2610*/  BSYNC.RECONVERGENT B1 ;  /* 0x0000000000017941 */ /* 0x000fea0003800200 */
.L_x_7:
[C---:B------:R-:W-:Y:S01]  /*2620*/  ISETP.GT.U32.AND P0, PT, R2.reuse, 0x3, PT ;  /* 0x000000030200780c */ /* 0x040fe20003f04070 */
[----:B------:R-:W-:Y:S01]  /*2630*/  VIADD R11, R11, 0x1 ;  /* 0x000000010b0b7836 */ /* 0x000fe20000000000 */
[--C-:B------:R-:W-:Y:S02]  /*2640*/  SHF.R.U64 R2, R2, 0x2, R13.reuse ;  /* 0x0000000202027819 */ /* 0x100fe4000000120d */
[----:B------:R-:W-:Y:S02]  /*2650*/  ISETP.GT.U32.AND.EX P0, PT, R13, RZ, PT, P0 ;  /* 0x000000ff0d00720c */ /* 0x000fe40003f04100 */
[----:B------:R-:W-:-:S11]  /*2660*/  SHF.R.U32.HI R13, RZ, 0x2, R13 ;  /* 0x00000002ff0d7819 */ /* 0x000fd6000001160d */
[----:B------:R-:W-:Y:S05]  /*2670*/  @P0 BRA `(.L_x_15) ;  /* 0xffffffd800d40947 */ /* 0x000fea000383ffff */
.L_x_6:
[----:B------:R-:W-:Y:S05]  /*2680*/  BSYNC.RECONVERGENT B0 ;  /* 0x0000000000007941 */ /* 0x000fea0003800200 */
.L_x_5:
[----:B0-----:R-:W0:Y:S01]  /*2690*/  LDC R4, c[0x0][0x38c] ;  /* 0x0000e300ff047b82 */ /* 0x001e220000000800 */
[----:B------:R-:W-:Y:S01]  /*26a0*/  SHF.R.U32.HI R0, RZ, 0x2, R3 ;  /* 0x00000002ff007819 */ /* 0x000fe20000011603 */
[----:B------:R-:W1:Y:S01]  /*26b0*/  LDCU.64 UR4, c[0x0][0x380] ;  /* 0x00007000ff0477ac */ /* 0x000e620008000a00 */
[----:B------:R-:W-:Y:S02]  /*26c0*/  SHF.R.S32.HI R7, RZ, 0x1f, R10 ;  /* 0x0000001fff077819 */ /* 0x000fe4000001140a */
[----:B------:R-:W-:Y:S01]  /*26d0*/  LOP3.LUT R0, R0, R3, RZ, 0x3c, !PT ;  /* 0x0000000300007212 */ /* 0x000fe200078e3cff */
[----:B------:R-:W-:-:S04]  /*26e0*/  IMAD.SHL.U32 R3, R5, 0x10, RZ ;  /* 0x0000001005037824 */ /* 0x000fc800078e00ff */
[----:B------:R-:W-:-:S05]  /*26f0*/  IMAD.SHL.U32 R2, R0, 0x2, RZ ;  /* 0x0000000200027824 */ /* 0x000fca00078e00ff */
[----:B------:R-:W-:-:S04]  /*2700*/  LOP3.LUT R2, R0, R2, R3, 0x96, !PT ;  /* 0x0000000200027212 */ /* 0x000fc800078e9603 */
[----:B------:R-:W-:Y:S02]  /*2710*/  LOP3.LUT R2, R2, R5, RZ, 0x3c, !PT ;  /* 0x0000000502027212 */ /* 0x000fe400078e3cff */
[----:B0-----:R-:W-:-:S05]  /*2720*/  LOP3.LUT R4, R4, 0xaad26b49, RZ, 0x3c, !PT ;  /* 0xaad26b4904047812 */ /* 0x001fca00078e3cff */
[----:B------:R-:W-:-:S05]  /*2730*/  IMAD R3, R4, 0x4182bed5, RZ ;  /* 0x4182bed504037824 */ /* 0x000fca00078e02ff */
[----:B------:R-:W-:Y:S02]  /*2740*/  IADD3 R0, PT, PT, R3, -0x26039c23, R2 ;  /* 0xd9fc63dd03007810 */ /* 0x000fe40007ffe002 */
[----:B-1----:R-:W-:-:S03]  /*2750*/  LEA R2, P0, R10, UR4, 0x2 ;  /* 0x000000040a027c11 */ /* 0x002fc6000f8010ff */
[----:B------:R-:W-:-:S05]  /*2760*/  IMAD.HI.U32 R3, R0, 0x10624dd3, RZ ;  /* 0x10624dd300037827 */ /* 0x000fca00078e00ff */
[----:B------:R-:W-:Y:S02]  /*2770*/  SHF.R.U32.HI R5, RZ, 0x6, R3 ;  /* 0x00000006ff057819 */ /* 0x000fe40000011603 */
[----:B------:R-:W-:-:S03]  /*2780*/  LEA.HI.X R3, R10, UR5, R7, 0x2, P0 ;  /* 0x000000050a037c11 */ /* 0x000fc600080f1407 */
[----:B------:R-:W-:-:S05]  /*2790*/  IMAD R5, R5, -0x3e8, R0 ;  /* 0xfffffc1805057824 */ /* 0x000fca00078e0200 */
[----:B------:R-:W-:Y:S01]  /*27a0*/  STG.E desc[UR6][R2.64], R5 ;  /* 0x0000000502007986 */ /* 0x000fe2000c101906 */
[----:B------:R-:W-:Y:S05]  /*27b0*/  EXIT ;  /* 0x000000000000794d */ /* 0x000fea0003800000 */
.L_x_16:
        /* <DEDUP_REMOVED lines=12> */
.L_x_18:


//--------------------- .nv.global.init           --------------------------
	.section	.nv.global.init,"aw",@progbits
	.align	4
.nv.global.init:
	.type		mrg32k3aM1SubSeq,@object
	.size		mrg32k3aM1SubSeq,(mrg32k3aM2SubSeq - mrg32k3aM1SubSeq)
mrg32k3aM1SubSeq:
        /*0000*/ 	.byte	0x0b, 0xcc, 0xee, 0x04, 0x73, 0x29, 0x8b, 0x6f, 0xf6, 0x53, 0x03, 0xf6, 0x23, 0xf6, 0xea, 0xda
        /* <DEDUP_REMOVED lines=125> */
	.type		mrg32k3aM2SubSeq,@object
	.size		mrg32k3aM2SubSeq,(mrg32k3aM1 - mrg32k3aM2SubSeq)
mrg32k3aM2SubSeq:
        /* <DEDUP_REMOVED lines=126> */
	.type		mrg32k3aM1,@object
	.size		mrg32k3aM1,(mrg32k3aM1Seq - mrg32k3aM1)
mrg32k3aM1:
        /* <DEDUP_REMOVED lines=144> */
	.type		mrg32k3aM1Seq,@object
	.size		mrg32k3aM1Seq,(mrg32k3aM2 - mrg32k3aM1Seq)
mrg32k3aM1Seq:
        /* <DEDUP_REMOVED lines=144> */
	.type		mrg32k3aM2,@object
	.size		mrg32k3aM2,(mrg32k3aM2Seq - mrg32k3aM2)
mrg32k3aM2:
        /* <DEDUP_REMOVED lines=144> */
	.type		mrg32k3aM2Seq,@object
	.size		mrg32k3aM2Seq,(precalc_xorwow_matrix - mrg32k3aM2Seq)
mrg32k3aM2Seq:
        /* <DEDUP_REMOVED lines=144> */
	.type		precalc_xorwow_matrix,@object
	.size		precalc_xorwow_matrix,(precalc_xorwow_offset_matrix - precalc_xorwow_matrix)
precalc_xorwow_matrix:
        /* <DEDUP_REMOVED lines=6400> */
	.type		precalc_xorwow_offset_matrix,@object
	.size		precalc_xorwow_offset_matrix,(.L_1 - precalc_xorwow_offset_matrix)
precalc_xorwow_offset_matrix:
        /* <DEDUP_REMOVED lines=6400> */
.L_1:


//--------------------- .nv.shared._Z7calcSumPiS_i --------------------------
	.section	.nv.shared._Z7calcSumPiS_i,"aw",@nobits
	.sectionflags	@""
	.align	4
.nv.shared._Z7calcSumPiS_i:
	.zero		9216


//--------------------- .nv.shared.reserved.0     --------------------------
	.section	.nv.shared.reserved.0,"aw",@nobits
	.weak		__nv_reservedSMEM_offset_0_alias
	.size		__nv_reservedSMEM_offset_0_alias, 0, 64
	.other		__nv_reservedSMEM_offset_0_alias,@"STO_CUDA_RESERVED_SHARED STV_DEFAULT"
__nv_reservedSMEM_offset_0_alias:
	.zero		0
	.zero		64


//--------------------- .nv.constant0._Z7calcSumPiS_i --------------------------
	.section	.nv.constant0._Z7calcSumPiS_i,"a",@progbits
	.sectionflags	@""
	.align	4
.nv.constant0._Z7calcSumPiS_i:
	.zero		916


//--------------------- .nv.constant0._Z4initPiij --------------------------
	.section	.nv.constant0._Z4initPiij,"a",@progbits
	.sectionflags	@""
	.align	4
.nv.constant0._Z4initPiij:
	.zero		912


//--------------------- SYMBOLS --------------------------

	.type		.nv.reservedSmem.offset0,@object
	.size		.nv.reservedSmem.offset0,0x4
	.type		.nv.reservedSmem.cap,@object
	.size		.nv.reservedSmem.cap,0x4
